// auto-generated by cutlass_sweep.gemm — config: {"arch": "sm_100", "cluster_m": 1, "cluster_n": 1, "dtype": "fp16", "dtype_b": "fp16", "layout": "nt", "stages": 0, "tile_k": 128, "tile_m": 64, "tile_n": 16}
#include "cutlass/cutlass.h"
#include "cutlass/gemm/collective/collective_builder.hpp"
#include "cutlass/gemm/device/gemm_universal_adapter.h"
#include "cutlass/gemm/kernel/gemm_universal.hpp"
#include "cutlass/epilogue/collective/collective_builder.hpp"

using ElemA = cutlass::half_t;
using ElemB = cutlass::half_t;
using ElemCD = cutlass::half_t;
using Acc  = float;
using TileShape    = cute::Shape<cute::_64, cute::_16, cute::_128>;
using ClusterShape = cute::Shape<cute::_1, cute::_1, cute::_1>;

using CollectiveEpilogue = typename cutlass::epilogue::collective::CollectiveBuilder<
    cutlass::arch::Sm100, cutlass::arch::OpClassTensorOp,
    TileShape, ClusterShape,
    cutlass::epilogue::collective::EpilogueTileAuto,
    Acc, Acc,
    ElemCD, cutlass::layout::RowMajor, 128 / cutlass::sizeof_bits<ElemCD>::value,
    ElemCD, cutlass::layout::RowMajor, 128 / cutlass::sizeof_bits<ElemCD>::value,
    cutlass::epilogue::collective::EpilogueScheduleAuto
  >::CollectiveOp;

using CollectiveMainloop = typename cutlass::gemm::collective::CollectiveBuilder<
    cutlass::arch::Sm100, cutlass::arch::OpClassTensorOp,
    ElemA, cutlass::layout::RowMajor, 128 / cutlass::sizeof_bits<ElemA>::value,
    ElemB, cutlass::layout::ColumnMajor, 128 / cutlass::sizeof_bits<ElemB>::value,
    Acc,
    TileShape, ClusterShape,
    cutlass::gemm::collective::StageCountAutoCarveout<static_cast<int>(sizeof(typename CollectiveEpilogue::SharedStorage))>,
    cutlass::gemm::collective::KernelScheduleAuto
  >::CollectiveOp;

using GemmKernel = cutlass::gemm::kernel::GemmUniversal<
    cute::Shape<int,int,int,int>,
    CollectiveMainloop,
    CollectiveEpilogue
>;
using Gemm = cutlass::gemm::device::GemmUniversalAdapter<GemmKernel>;

// Force the device kernel symbol into the cubin without needing a host main.
auto* _anchor = &cutlass::device_kernel<GemmKernel>;


// ===== COMPILED SASS (sm_100a) =====

	.target	sm_100a

	.elftype	@"ET_EXEC"


//--------------------- .note.nv.tkinfo           --------------------------
	.section	.note.nv.tkinfo,"",@"SHT_NOTE"
	.sectionflags	@"SHF_NOTE_NV_TKINFO"
	.tkinfo
        /*0018*/ 	.word	0x00000002
        /*0030*/ 	.string	""
        /*0030*/ 	.string	"ptxas"
        /*0030*/ 	.string	"Cuda compilation tools, release 13.0, V13.0.88"
        /*0030*/ 	.string	"Build cuda_13.0.r13.0/compiler.36424714_0"
        /*0030*/ 	.string	"-arch sm_100a -m 64 "



//--------------------- .note.nv.cuinfo           --------------------------
	.section	.note.nv.cuinfo,"",@"SHT_NOTE"
	.sectionflags	@"SHF_NOTE_NV_CUINFO"
        /*0018*/ 	.short	0x0002
        /*001a*/ 	.short	0x0064
        /*001c*/ 	.short	0x0082
	.zero		2


//--------------------- .nv.info                  --------------------------
	.section	.nv.info,"",@"SHT_CUDA_INFO"
	.align	4


	//----- nvinfo : EIATTR_REGCOUNT
	.align		4
        /*0000*/ 	.byte	0x04, 0x2f
        /*0002*/ 	.short	(.L_19 - .L_18)
	.align		4
.L_18:
        /*0004*/ 	.word	index@(_ZN7cutlass13device_kernelINS_4gemm6kernel13GemmUniversalIN4cute5tupleIJiiiiEEENS1_10collective13CollectiveMmaINS1_35MainloopSm100TmaUmmaWarpSpecializedILi11ELi2ELi4ENS5_IJNS4_1CILi1EEESB_SB_EEEEENS5_IJNSA_ILi64EEENSA_ILi16EEENSA_ILi128EEEEEENS_6half_tENS5_IJlSB_lEEESI_SJ_NS4_8TiledMMAINS4_8MMA_AtomIJNS4_20SM100_MMA_F16BF16_SSISI_SI_fLi64ELi16ELNS4_4UMMA5MajorE0ELSO_0ELNSN_7ScaleInE0ELSP_0EEEEEENS4_6LayoutISC_NS5_IJNSA_ILi0EEEST_ST_EEEEENS5_IJNS4_10UnderscoreESW_SW_EEEEENS4_13SM90_TMA_LOADENS4_14ComposedLayoutINS4_7SwizzleILi3ELi4ELi3EEENS4_18smem_ptr_flag_bitsILi16EEENSS_INS5_IJNSA_ILi8EEESE_EEENS5_IJSE_SB_EEEEEEEvNS4_8identityESZ_S19_vS1A_EENS_8epilogue10collective18CollectiveEpilogueINS1C_23Sm100TmaWarpSpecializedILi2ELi1ELi8ELb1ELb0EEEJSH_NS5_IJNSS_ISE_SB_EENSS_ISF_SB_EEEEESI_SJ_SI_SJ_NS1C_6fusion15FusionCallbacksIS1G_NS1K_17LinearCombinationISI_fSI_fLNS_15FloatRoundStyleE2EEESH_S1J_JEEENS4_5SM1004TMEM4LOAD26SM100_TMEM_LOAD_16dp256b2xESZ_NS10_INS11_ILi1ELi4ELi3EEES14_NSS_INS5_IJS15_SF_EEENS5_IJSF_SB_EEEEEEENS4_17SM75_U32x4_LDSM_NENS4_14SM90_TMA_STOREES1Y_NS4_17SM90_U32x4_STSM_NENS4_39AutoVectorizingCopyWithAssumedAlignmentILi128EEEEEEvvEEEEvNT_6ParamsE)
        /*0008*/ 	.word	0x00000046


	//----- nvinfo : EIATTR_FRAME_SIZE
	.align		4
.L_19:
        /*000c*/ 	.byte	0x04, 0x11
        /*000e*/ 	.short	(.L_21 - .L_20)
	.align		4
.L_20:
        /*0010*/ 	.word	index@($__internal_2_$__cuda_sm10x_tcgen05_guardrail_trap_unallocated_columns_being_dealloced)
        /*0014*/ 	.word	0x00000000


	//----- nvinfo : EIATTR_FRAME_SIZE
	.align		4
.L_21:
        /*0018*/ 	.byte	0x04, 0x11
        /*001a*/ 	.short	(.L_23 - .L_22)
	.align		4
.L_22:
        /*001c*/ 	.word	index@($__internal_1_$__cuda_sm10x_tcgen05_guardrail_trap_phase_invalid_during_alloc)
        /*0020*/ 	.word	0x00000000


	//----- nvinfo : EIATTR_FRAME_SIZE
	.align		4
.L_23:
        /*0024*/ 	.byte	0x04, 0x11
        /*0026*/ 	.short	(.L_25 - .L_24)
	.align		4
.L_24:
        /*0028*/ 	.word	index@($__internal_0_$__cuda_sm10x_tcgen05_guardrail_trap_col_being_dealloced_not_returned_by_alloc)
        /*002c*/ 	.word	0x00000000


	//----- nvinfo : EIATTR_FRAME_SIZE
	.align		4
.L_25:
        /*0030*/ 	.byte	0x04, 0x11
        /*0032*/ 	.short	(.L_27 - .L_26)
	.align		4
.L_26:
        /*0034*/ 	.word	index@(_ZN7cutlass13device_kernelINS_4gemm6kernel13GemmUniversalIN4cute5tupleIJiiiiEEENS1_10collective13CollectiveMmaINS1_35MainloopSm100TmaUmmaWarpSpecializedILi11ELi2ELi4ENS5_IJNS4_1CILi1EEESB_SB_EEEEENS5_IJNSA_ILi64EEENSA_ILi16EEENSA_ILi128EEEEEENS_6half_tENS5_IJlSB_lEEESI_SJ_NS4_8TiledMMAINS4_8MMA_AtomIJNS4_20SM100_MMA_F16BF16_SSISI_SI_fLi64ELi16ELNS4_4UMMA5MajorE0ELSO_0ELNSN_7ScaleInE0ELSP_0EEEEEENS4_6LayoutISC_NS5_IJNSA_ILi0EEEST_ST_EEEEENS5_IJNS4_10UnderscoreESW_SW_EEEEENS4_13SM90_TMA_LOADENS4_14ComposedLayoutINS4_7SwizzleILi3ELi4ELi3EEENS4_18smem_ptr_flag_bitsILi16EEENSS_INS5_IJNSA_ILi8EEESE_EEENS5_IJSE_SB_EEEEEEEvNS4_8identityESZ_S19_vS1A_EENS_8epilogue10collective18CollectiveEpilogueINS1C_23Sm100TmaWarpSpecializedILi2ELi1ELi8ELb1ELb0EEEJSH_NS5_IJNSS_ISE_SB_EENSS_ISF_SB_EEEEESI_SJ_SI_SJ_NS1C_6fusion15FusionCallbacksIS1G_NS1K_17LinearCombinationISI_fSI_fLNS_15FloatRoundStyleE2EEESH_S1J_JEEENS4_5SM1004TMEM4LOAD26SM100_TMEM_LOAD_16dp256b2xESZ_NS10_INS11_ILi1ELi4ELi3EEES14_NSS_INS5_IJS15_SF_EEENS5_IJSF_SB_EEEEEEENS4_17SM75_U32x4_LDSM_NENS4_14SM90_TMA_STOREES1Y_NS4_17SM90_U32x4_STSM_NENS4_39AutoVectorizingCopyWithAssumedAlignmentILi128EEEEEEvvEEEEvNT_6ParamsE)
        /*0038*/ 	.word	0x00000000


	//----- nvinfo : EIATTR_MIN_STACK_SIZE
	.align		4
.L_27:
        /*003c*/ 	.byte	0x04, 0x12
        /*003e*/ 	.short	(.L_29 - .L_28)
	.align		4
.L_28:
        /*0040*/ 	.word	index@(_ZN7cutlass13device_kernelINS_4gemm6kernel13GemmUniversalIN4cute5tupleIJiiiiEEENS1_10collective13CollectiveMmaINS1_35MainloopSm100TmaUmmaWarpSpecializedILi11ELi2ELi4ENS5_IJNS4_1CILi1EEESB_SB_EEEEENS5_IJNSA_ILi64EEENSA_ILi16EEENSA_ILi128EEEEEENS_6half_tENS5_IJlSB_lEEESI_SJ_NS4_8TiledMMAINS4_8MMA_AtomIJNS4_20SM100_MMA_F16BF16_SSISI_SI_fLi64ELi16ELNS4_4UMMA5MajorE0ELSO_0ELNSN_7ScaleInE0ELSP_0EEEEEENS4_6LayoutISC_NS5_IJNSA_ILi0EEEST_ST_EEEEENS5_IJNS4_10UnderscoreESW_SW_EEEEENS4_13SM90_TMA_LOADENS4_14ComposedLayoutINS4_7SwizzleILi3ELi4ELi3EEENS4_18smem_ptr_flag_bitsILi16EEENSS_INS5_IJNSA_ILi8EEESE_EEENS5_IJSE_SB_EEEEEEEvNS4_8identityESZ_S19_vS1A_EENS_8epilogue10collective18CollectiveEpilogueINS1C_23Sm100TmaWarpSpecializedILi2ELi1ELi8ELb1ELb0EEEJSH_NS5_IJNSS_ISE_SB_EENSS_ISF_SB_EEEEESI_SJ_SI_SJ_NS1C_6fusion15FusionCallbacksIS1G_NS1K_17LinearCombinationISI_fSI_fLNS_15FloatRoundStyleE2EEESH_S1J_JEEENS4_5SM1004TMEM4LOAD26SM100_TMEM_LOAD_16dp256b2xESZ_NS10_INS11_ILi1ELi4ELi3EEES14_NSS_INS5_IJS15_SF_EEENS5_IJSF_SB_EEEEEEENS4_17SM75_U32x4_LDSM_NENS4_14SM90_TMA_STOREES1Y_NS4_17SM90_U32x4_STSM_NENS4_39AutoVectorizingCopyWithAssumedAlignmentILi128EEEEEEvvEEEEvNT_6ParamsE)
        /*0044*/ 	.word	0x00000000
.L_29:


//--------------------- .nv.compat                --------------------------
	.section	.nv.compat,"",@"SHT_CUDA_COMPAT_INFO"
	.align	4
        /*0000*/ 	.byte	0x02, 0x09, 0x01, 0x00, 0x02, 0x02, 0x02, 0x00, 0x02, 0x05, 0x05, 0x00, 0x03, 0x07, 0x01, 0x01
        /*0010*/ 	.byte	0x02, 0x03, 0x01, 0x00, 0x02, 0x06, 0x01, 0x00, 0x04, 0x0b, 0x08, 0x00, 0x09, 0x00, 0x00, 0x00
        /*0020*/ 	.byte	0x00, 0x00, 0x00, 0x00


//--------------------- .nv.info._ZN7cutlass13device_kernelINS_4gemm6kernel13GemmUniversalIN4cute5tupleIJiiiiEEENS1_10collective13CollectiveMmaINS1_35MainloopSm100TmaUmmaWarpSpecializedILi11ELi2ELi4ENS5_IJNS4_1CILi1EEESB_SB_EEEEENS5_IJNSA_ILi64EEENSA_ILi16EEENSA_ILi128EEEEEENS_6half_tENS5_IJlSB_lEEESI_SJ_NS4_8TiledMMAINS4_8MMA_AtomIJNS4_20SM100_MMA_F16BF16_SSISI_SI_fLi64ELi16ELNS4_4UMMA5MajorE0ELSO_0ELNSN_7ScaleInE0ELSP_0EEEEEENS4_6LayoutISC_NS5_IJNSA_ILi0EEEST_ST_EEEEENS5_IJNS4_10UnderscoreESW_SW_EEEEENS4_13SM90_TMA_LOADENS4_14ComposedLayoutINS4_7SwizzleILi3ELi4ELi3EEENS4_18smem_ptr_flag_bitsILi16EEENSS_INS5_IJNSA_ILi8EEESE_EEENS5_IJSE_SB_EEEEEEEvNS4_8identityESZ_S19_vS1A_EENS_8epilogue10collective18CollectiveEpilogueINS1C_23Sm100TmaWarpSpecializedILi2ELi1ELi8ELb1ELb0EEEJSH_NS5_IJNSS_ISE_SB_EENSS_ISF_SB_EEEEESI_SJ_SI_SJ_NS1C_6fusion15FusionCallbacksIS1G_NS1K_17LinearCombinationISI_fSI_fLNS_15FloatRoundStyleE2EEESH_S1J_JEEENS4_5SM1004TMEM4LOAD26SM100_TMEM_LOAD_16dp256b2xESZ_NS10_INS11_ILi1ELi4ELi3EEES14_NSS_INS5_IJS15_SF_EEENS5_IJSF_SB_EEEEEEENS4_17SM75_U32x4_LDSM_NENS4_14SM90_TMA_STOREES1Y_NS4_17SM90_U32x4_STSM_NENS4_39AutoVectorizingCopyWithAssumedAlignmentILi128EEEEEEvvEEEEvNT_6ParamsE --------------------------
	.section	.nv.info._ZN7cutlass13device_kernelINS_4gemm6kernel13GemmUniversalIN4cute5tupleIJiiiiEEENS1_10collective13CollectiveMmaINS1_35MainloopSm100TmaUmmaWarpSpecializedILi11ELi2ELi4ENS5_IJNS4_1CILi1EEESB_SB_EEEEENS5_IJNSA_ILi64EEENSA_ILi16EEENSA_ILi128EEEEEENS_6half_tENS5_IJlSB_lEEESI_SJ_NS4_8TiledMMAINS4_8MMA_AtomIJNS4_20SM100_MMA_F16BF16_SSISI_SI_fLi64ELi16ELNS4_4UMMA5MajorE0ELSO_0ELNSN_7ScaleInE0ELSP_0EEEEEENS4_6LayoutISC_NS5_IJNSA_ILi0EEEST_ST_EEEEENS5_IJNS4_10UnderscoreESW_SW_EEEEENS4_13SM90_TMA_LOADENS4_14ComposedLayoutINS4_7SwizzleILi3ELi4ELi3EEENS4_18smem_ptr_flag_bitsILi16EEENSS_INS5_IJNSA_ILi8EEESE_EEENS5_IJSE_SB_EEEEEEEvNS4_8identityESZ_S19_vS1A_EENS_8epilogue10collective18CollectiveEpilogueINS1C_23Sm100TmaWarpSpecializedILi2ELi1ELi8ELb1ELb0EEEJSH_NS5_IJNSS_ISE_SB_EENSS_ISF_SB_EEEEESI_SJ_SI_SJ_NS1C_6fusion15FusionCallbacksIS1G_NS1K_17LinearCombinationISI_fSI_fLNS_15FloatRoundStyleE2EEESH_S1J_JEEENS4_5SM1004TMEM4LOAD26SM100_TMEM_LOAD_16dp256b2xESZ_NS10_INS11_ILi1ELi4ELi3EEES14_NSS_INS5_IJS15_SF_EEENS5_IJSF_SB_EEEEEEENS4_17SM75_U32x4_LDSM_NENS4_14SM90_TMA_STOREES1Y_NS4_17SM90_U32x4_STSM_NENS4_39AutoVectorizingCopyWithAssumedAlignmentILi128EEEEEEvvEEEEvNT_6ParamsE,"",@"SHT_CUDA_INFO"
	.sectionflags	@""
	.align	4


	//----- nvinfo : EIATTR_CUDA_API_VERSION
	.align		4
        /*0000*/ 	.byte	0x04, 0x37
        /*0002*/ 	.short	(.L_31 - .L_30)
.L_30:
        /*0004*/ 	.word	0x00000082


	//----- nvinfo : EIATTR_KPARAM_INFO
	.align		4
.L_31:
        /*0008*/ 	.byte	0x04, 0x17
        /*000a*/ 	.short	(.L_33 - .L_32)
.L_32:
        /*000c*/ 	.word	0x00000000
        /*0010*/ 	.short	0x0000
        /*0012*/ 	.short	0x0000
        /*0014*/ 	.byte	0x00, 0xf0, 0x01, 0x20


	//----- nvinfo : EIATTR_AT_ENTRY_FRAGMENTS
	.align		4
.L_33:
        /*0018*/ 	.byte	0x04, 0x4f
        /*001a*/ 	.short	(.L_35 - .L_34)


	//   ....[0]....
.L_34:
        /*001c*/ 	.word	0x00000006


	//----- nvinfo : EIATTR_RESERVED_SMEM_USED
	.align		4
.L_35:
        /*0020*/ 	.byte	0x01, 0x41
	.zero		2


	//----- nvinfo : EIATTR_SPARSE_MMA_MASK
	.align		4
        /*0024*/ 	.byte	0x03, 0x50
        /*0026*/ 	.short	0x0000


	//----- nvinfo : EIATTR_TCGEN05_1CTA_USED
	.align		4
        /*0028*/ 	.byte	0x01, 0x51
	.zero		2


	//----- nvinfo : EIATTR_MAXREG_COUNT
	.align		4
        /*002c*/ 	.byte	0x03, 0x1b
        /*002e*/ 	.short	0x00ff


	//----- nvinfo : EIATTR_NUM_BARRIERS
	.align		4
        /*0030*/ 	.byte	0x02, 0x4c
        /*0032*/ 	.byte	0x07
	.zero		1


	//----- nvinfo : EIATTR_EXTERNS
	.align		4
        /*0034*/ 	.byte	0x04, 0x0f
        /*0036*/ 	.short	(.L_37 - .L_36)


	//   ....[0]....
	.align		4
.L_36:
        /*0038*/ 	.word	index@(__assertfail)


	//----- nvinfo : EIATTR_MERCURY_ISA_VERSION
	.align		4
.L_37:
        /*003c*/ 	.byte	0x03, 0x5f
        /*003e*/ 	.short	0x0101


	//----- nvinfo : EIATTR_INT_WARP_WIDE_INSTR_OFFSETS
	.align		4
        /*0040*/ 	.byte	0x04, 0x31
        /*0042*/ 	.short	(.L_39 - .L_38)


	//   ....[0]....
.L_38:
        /*0044*/ 	.word	0x00002010


	//   ....[1]....
        /*0048*/ 	.word	0x00004060


	//   ....[2]....
        /*004c*/ 	.word	0x00004090


	//   ....[3]....
        /*0050*/ 	.word	0x000040e0


	//   ....[4]....
        /*0054*/ 	.word	0x00004ac0


	//   ....[5]....
        /*0058*/ 	.word	0x00004c00


	//----- nvinfo : EIATTR_COOP_GROUP_MASK_REGIDS
	.align		4
.L_39:
        /*005c*/ 	.byte	0x04, 0x29
        /*005e*/ 	.short	(.L_41 - .L_40)


	//   ....[0]....
.L_40:
        /*0060*/ 	.word	0xffffffff


	//   ....[1]....
        /*0064*/ 	.word	0xffffffff


	//   ....[2]....
        /*0068*/ 	.word	0xffffffff


	//   ....[3]....
        /*006c*/ 	.word	0xffffffff


	//   ....[4]....
        /*0070*/ 	.word	0xffffffff


	//   ....[5]....
        /*0074*/ 	.word	0xffffffff


	//   ....[6]....
        /*0078*/ 	.word	0xffffffff


	//   ....[7]....
        /*007c*/ 	.word	0xffffffff


	//   ....[8]....
        /*0080*/ 	.word	0xffffffff


	//   ....[9]....
        /*0084*/ 	.word	0xffffffff


	//   ....[10]....
        /*0088*/ 	.word	0xffffffff


	//   ....[11]....
        /*008c*/ 	.word	0xffffffff


	//   ....[12]....
        /*0090*/ 	.word	0xffffffff


	//----- nvinfo : EIATTR_COOP_GROUP_INSTR_OFFSETS
	.align		4
.L_41:
        /*0094*/ 	.byte	0x04, 0x28
        /*0096*/ 	.short	(.L_43 - .L_42)


	//   ....[0]....
.L_42:
        /*0098*/ 	.word	0x00000090


	//   ....[1]....
        /*009c*/ 	.word	0x000004d0


	//   ....[2]....
        /*00a0*/ 	.word	0x00000750


	//   ....[3]....
        /*00a4*/ 	.word	0x000008b0


	//   ....[4]....
        /*00a8*/ 	.word	0x000009b0


	//   ....[5]....
        /*00ac*/ 	.word	0x00000b20


	//   ....[6]....
        /*00b0*/ 	.word	0x00000cc0


	//   ....[7]....
        /*00b4*/ 	.word	0x00001ef0


	//   ....[8]....
        /*00b8*/ 	.word	0x000030c0


	//   ....[9]....
        /*00bc*/ 	.word	0x000032d0


	//   ....[10]....
        /*00c0*/ 	.word	0x00003300


	//   ....[11]....
        /*00c4*/ 	.word	0x00003f50


	//   ....[12]....
        /*00c8*/ 	.word	0x00004180


	//----- nvinfo : EIATTR_VRC_CTA_INIT_COUNT
	.align		4
.L_43:
        /*00cc*/ 	.byte	0x02, 0x4a
        /*00ce*/ 	.byte	0x80
	.zero		1


	//----- nvinfo : EIATTR_SYSCALL_OFFSETS
	.align		4
        /*00d0*/ 	.byte	0x04, 0x46
        /*00d2*/ 	.short	(.L_45 - .L_44)


	//   ....[0]....
.L_44:
        /*00d4*/ 	.word	0x000056e0


	//   ....[1]....
        /*00d8*/ 	.word	0x000057d0


	//   ....[2]....
        /*00dc*/ 	.word	0x00005e90


	//----- nvinfo : EIATTR_MBARRIER_INSTR_OFFSETS
	.align		4
.L_45:
        /*00e0*/ 	.byte	0x04, 0x39
        /*00e2*/ 	.short	(.L_47 - .L_46)


	//   ....[0]....
.L_46:
        /*00e4*/ 	.word	0x000005d0
        /*00e8*/ 	.word	0x000000ff
        /*00ec*/ 	.word	0x00000000
        /*00f0*/ 	.short	0x0100
        /*00f2*/ 	.byte	0x05
	.zero		1


	//   ....[1]....
        /*00f4*/ 	.word	0x000005e0
        /*00f8*/ 	.word	0x000000ff
        /*00fc*/ 	.word	0x00000058
        /*0100*/ 	.short	0x0100
        /*0102*/ 	.byte	0x05
	.zero		1


	//   ....[2]....
        /*0104*/ 	.word	0x000005f0
        /*0108*/ 	.word	0x000000ff
        /*010c*/ 	.word	0x00000008
        /*0110*/ 	.short	0x0100
        /*0112*/ 	.byte	0x05
	.zero		1


	//   ....[3]....
        /*0114*/ 	.word	0x00000600
        /*0118*/ 	.word	0x000000ff
        /*011c*/ 	.word	0x00000060
        /*0120*/ 	.short	0x0100
        /*0122*/ 	.byte	0x05
	.zero		1


	//   ....[4]....
        /*0124*/ 	.word	0x00000610
        /*0128*/ 	.word	0x000000ff
        /*012c*/ 	.word	0x00000010
        /*0130*/ 	.short	0x0100
        /*0132*/ 	.byte	0x05
	.zero		1


	//   ....[5]....
        /*0134*/ 	.word	0x00000620
        /*0138*/ 	.word	0x000000ff
        /*013c*/ 	.word	0x00000068
        /*0140*/ 	.short	0x0100
        /*0142*/ 	.byte	0x05
	.zero		1


	//   ....[6]....
        /*0144*/ 	.word	0x00000630
        /*0148*/ 	.word	0x000000ff
        /*014c*/ 	.word	0x00000018
        /*0150*/ 	.short	0x0100
        /*0152*/ 	.byte	0x05
	.zero		1


	//   ....[7]....
        /*0154*/ 	.word	0x00000640
        /*0158*/ 	.word	0x000000ff
        /*015c*/ 	.word	0x00000070
        /*0160*/ 	.short	0x0100
        /*0162*/ 	.byte	0x05
	.zero		1


	//   ....[8]....
        /*0164*/ 	.word	0x00000650
        /*0168*/ 	.word	0x000000ff
        /*016c*/ 	.word	0x00000020
        /*0170*/ 	.short	0x0100
        /*0172*/ 	.byte	0x05
	.zero		1


	//   ....[9]....
        /*0174*/ 	.word	0x00000660
        /*0178*/ 	.word	0x000000ff
        /*017c*/ 	.word	0x00000078
        /*0180*/ 	.short	0x0100
        /*0182*/ 	.byte	0x05
	.zero		1


	//   ....[10]....
        /*0184*/ 	.word	0x00000670
        /*0188*/ 	.word	0x000000ff
        /*018c*/ 	.word	0x00000028
        /*0190*/ 	.short	0x0100
        /*0192*/ 	.byte	0x05
	.zero		1


	//   ....[11]....
        /*0194*/ 	.word	0x00000680
        /*0198*/ 	.word	0x000000ff
        /*019c*/ 	.word	0x00000080
        /*01a0*/ 	.short	0x0100
        /*01a2*/ 	.byte	0x05
	.zero		1


	//   ....[12]....
        /*01a4*/ 	.word	0x00000690
        /*01a8*/ 	.word	0x000000ff
        /*01ac*/ 	.word	0x00000030
        /*01b0*/ 	.short	0x0100
        /*01b2*/ 	.byte	0x05
	.zero		1


	//   ....[13]....
        /*01b4*/ 	.word	0x000006a0
        /*01b8*/ 	.word	0x000000ff
        /*01bc*/ 	.word	0x00000088
        /*01c0*/ 	.short	0x0100
        /*01c2*/ 	.byte	0x05
	.zero		1


	//   ....[14]....
        /*01c4*/ 	.word	0x000006b0
        /*01c8*/ 	.word	0x000000ff
        /*01cc*/ 	.word	0x00000038
        /*01d0*/ 	.short	0x0100
        /*01d2*/ 	.byte	0x05
	.zero		1


	//   ....[15]....
        /*01d4*/ 	.word	0x000006c0
        /*01d8*/ 	.word	0x000000ff
        /*01dc*/ 	.word	0x00000090
        /*01e0*/ 	.short	0x0100
        /*01e2*/ 	.byte	0x05
	.zero		1


	//   ....[16]....
        /*01e4*/ 	.word	0x000006d0
        /*01e8*/ 	.word	0x000000ff
        /*01ec*/ 	.word	0x00000040
        /*01f0*/ 	.short	0x0100
        /*01f2*/ 	.byte	0x05
	.zero		1


	//   ....[17]....
        /*01f4*/ 	.word	0x000006e0
        /*01f8*/ 	.word	0x000000ff
        /*01fc*/ 	.word	0x00000098
        /*0200*/ 	.short	0x0100
        /*0202*/ 	.byte	0x05
	.zero		1


	//   ....[18]....
        /*0204*/ 	.word	0x000006f0
        /*0208*/ 	.word	0x000000ff
        /*020c*/ 	.word	0x00000048
        /*0210*/ 	.short	0x0100
        /*0212*/ 	.byte	0x05
	.zero		1


	//   ....[19]....
        /*0214*/ 	.word	0x00000700
        /*0218*/ 	.word	0x000000ff
        /*021c*/ 	.word	0x000000a0
        /*0220*/ 	.short	0x0100
        /*0222*/ 	.byte	0x05
	.zero		1


	//   ....[20]....
        /*0224*/ 	.word	0x00000710
        /*0228*/ 	.word	0x000000ff
        /*022c*/ 	.word	0x00000050
        /*0230*/ 	.short	0x0100
        /*0232*/ 	.byte	0x05
	.zero		1


	//   ....[21]....
        /*0234*/ 	.word	0x00000720
        /*0238*/ 	.word	0x000000ff
        /*023c*/ 	.word	0x000000a8
        /*0240*/ 	.short	0x0100
        /*0242*/ 	.byte	0x05
	.zero		1


	//   ....[22]....
        /*0244*/ 	.word	0x00000860
        /*0248*/ 	.word	0x000000ff
        /*024c*/ 	.word	0x000000b0
        /*0250*/ 	.short	0x0100
        /*0252*/ 	.byte	0x07
	.zero		1


	//   ....[23]....
        /*0254*/ 	.word	0x00000870
        /*0258*/ 	.word	0x000000ff
        /*025c*/ 	.word	0x000000c0
        /*0260*/ 	.short	0x0100
        /*0262*/ 	.byte	0x07
	.zero		1


	//   ....[24]....
        /*0264*/ 	.word	0x00000880
        /*0268*/ 	.word	0x000000ff
        /*026c*/ 	.word	0x000000b8
        /*0270*/ 	.short	0x0100
        /*0272*/ 	.byte	0x07
	.zero		1


	//   ....[25]....
        /*0274*/ 	.word	0x00000890
        /*0278*/ 	.word	0x000000ff
        /*027c*/ 	.word	0x000000c8
        /*0280*/ 	.short	0x0100
        /*0282*/ 	.byte	0x07
	.zero		1


	//   ....[26]....
        /*0284*/ 	.word	0x00000980
        /*0288*/ 	.word	0x000000ff
        /*028c*/ 	.word	0x000000d0
        /*0290*/ 	.short	0x0100
        /*0292*/ 	.byte	0x05
	.zero		1


	//   ....[27]....
        /*0294*/ 	.word	0x00000990
        /*0298*/ 	.word	0x000000ff
        /*029c*/ 	.word	0x000000d8
        /*02a0*/ 	.short	0x0100
        /*02a2*/ 	.byte	0x05
	.zero		1


	//   ....[28]....
        /*02a4*/ 	.word	0x00000ad0
        /*02a8*/ 	.word	0x000000ff
        /*02ac*/ 	.word	0x000000e0
        /*02b0*/ 	.short	0x0100
        /*02b2*/ 	.byte	0x05
	.zero		1


	//   ....[29]....
        /*02b4*/ 	.word	0x00000ae0
        /*02b8*/ 	.word	0x000000ff
        /*02bc*/ 	.word	0x000000f0
        /*02c0*/ 	.short	0x0100
        /*02c2*/ 	.byte	0x05
	.zero		1


	//   ....[30]....
        /*02c4*/ 	.word	0x00000af0
        /*02c8*/ 	.word	0x000000ff
        /*02cc*/ 	.word	0x000000e8
        /*02d0*/ 	.short	0x0100
        /*02d2*/ 	.byte	0x05
	.zero		1


	//   ....[31]....
        /*02d4*/ 	.word	0x00000b00
        /*02d8*/ 	.word	0x000000ff
        /*02dc*/ 	.word	0x000000f8
        /*02e0*/ 	.short	0x0100
        /*02e2*/ 	.byte	0x05
	.zero		1


	//   ....[32]....
        /*02e4*/ 	.word	0x00000c30
        /*02e8*/ 	.word	0x000000ff
        /*02ec*/ 	.word	0x00000100
        /*02f0*/ 	.short	0x0100
        /*02f2*/ 	.byte	0x07
	.zero		1


	//   ....[33]....
        /*02f4*/ 	.word	0x00000c40
        /*02f8*/ 	.word	0x000000ff
        /*02fc*/ 	.word	0x00000120
        /*0300*/ 	.short	0x0100
        /*0302*/ 	.byte	0x07
	.zero		1


	//   ....[34]....
        /*0304*/ 	.word	0x00000c50
        /*0308*/ 	.word	0x000000ff
        /*030c*/ 	.word	0x00000108
        /*0310*/ 	.short	0x0100
        /*0312*/ 	.byte	0x07
	.zero		1


	//   ....[35]....
        /*0314*/ 	.word	0x00000c60
        /*0318*/ 	.word	0x000000ff
        /*031c*/ 	.word	0x00000128
        /*0320*/ 	.short	0x0100
        /*0322*/ 	.byte	0x07
	.zero		1


	//   ....[36]....
        /*0324*/ 	.word	0x00000c70
        /*0328*/ 	.word	0x000000ff
        /*032c*/ 	.word	0x00000110
        /*0330*/ 	.short	0x0100
        /*0332*/ 	.byte	0x07
	.zero		1


	//   ....[37]....
        /*0334*/ 	.word	0x00000c80
        /*0338*/ 	.word	0x000000ff
        /*033c*/ 	.word	0x00000130
        /*0340*/ 	.short	0x0100
        /*0342*/ 	.byte	0x07
	.zero		1


	//   ....[38]....
        /*0344*/ 	.word	0x00000c90
        /*0348*/ 	.word	0x000000ff
        /*034c*/ 	.word	0x00000118
        /*0350*/ 	.short	0x0100
        /*0352*/ 	.byte	0x07
	.zero		1


	//   ....[39]....
        /*0354*/ 	.word	0x00000ca0
        /*0358*/ 	.word	0x000000ff
        /*035c*/ 	.word	0x00000138
        /*0360*/ 	.short	0x0100
        /*0362*/ 	.byte	0x07
	.zero		1


	//   ....[40]....
        /*0364*/ 	.word	0x00000d90
        /*0368*/ 	.word	0x000000ff
        /*036c*/ 	.word	0x00000140
        /*0370*/ 	.short	0x0100
        /*0372*/ 	.byte	0x05
	.zero		1


	//   ....[41]....
        /*0374*/ 	.word	0x00000da0
        /*0378*/ 	.word	0x000000ff
        /*037c*/ 	.word	0x00000150
        /*0380*/ 	.short	0x0100
        /*0382*/ 	.byte	0x05
	.zero		1


	//   ....[42]....
        /*0384*/ 	.word	0x00000db0
        /*0388*/ 	.word	0x000000ff
        /*038c*/ 	.word	0x00000148
        /*0390*/ 	.short	0x0100
        /*0392*/ 	.byte	0x05
	.zero		1


	//   ....[43]....
        /*0394*/ 	.word	0x00000dc0
        /*0398*/ 	.word	0x000000ff
        /*039c*/ 	.word	0x00000158
        /*03a0*/ 	.short	0x0100
        /*03a2*/ 	.byte	0x05
	.zero		1


	//   ....[44]....
        /*03a4*/ 	.word	0x00001690
        /*03a8*/ 	.word	0x00000002
        /*03ac*/ 	.word	0x00000150
        /*03b0*/ 	.short	0x010a
        /*03b2*/ 	.byte	0xff
	.zero		1


	//   ....[45]....
        /*03b4*/ 	.word	0x000016c0
        /*03b8*/ 	.word	0x00000002
        /*03bc*/ 	.word	0x00000140
        /*03c0*/ 	.short	0x0101
        /*03c2*/ 	.byte	0xff
	.zero		1


	//   ....[46]....
        /*03c4*/ 	.word	0x00001790
        /*03c8*/ 	.word	0x000000ff
        /*03cc*/ 	.word	0x00000058
        /*03d0*/ 	.short	0x010a
        /*03d2*/ 	.byte	0x08
	.zero		1


	//   ....[47]....
        /*03d4*/ 	.word	0x00001830
        /*03d8*/ 	.word	0x000000ff
        /*03dc*/ 	.word	0x00000058
        /*03e0*/ 	.short	0x010a
        /*03e2*/ 	.byte	0x21
	.zero		1


	//   ....[48]....
        /*03e4*/ 	.word	0x00001980
        /*03e8*/ 	.word	0x000000ff
        /*03ec*/ 	.word	0x00000058
        /*03f0*/ 	.short	0x010a
        /*03f2*/ 	.byte	0x08
	.zero		1


	//   ....[49]....
        /*03f4*/ 	.word	0x00001b50
        /*03f8*/ 	.word	0x000000ff
        /*03fc*/ 	.word	0x000000d8
        /*0400*/ 	.short	0x0101
        /*0402*/ 	.byte	0x04
	.zero		1


	//   ....[50]....
        /*0404*/ 	.word	0x00001b70
        /*0408*/ 	.word	0x000000ff
        /*040c*/ 	.word	0x00000058
        /*0410*/ 	.short	0x010a
        /*0412*/ 	.byte	0x08
	.zero		1


	//   ....[51]....
        /*0414*/ 	.word	0x00001bf0
        /*0418*/ 	.word	0x000000ff
        /*041c*/ 	.word	0x00000058
        /*0420*/ 	.short	0x010a
        /*0422*/ 	.byte	0x21
	.zero		1


	//   ....[52]....
        /*0424*/ 	.word	0x00001d40
        /*0428*/ 	.word	0x000000ff
        /*042c*/ 	.word	0x00000058
        /*0430*/ 	.short	0x010a
        /*0432*/ 	.byte	0x08
	.zero		1


	//   ....[53]....
        /*0434*/ 	.word	0x00001f20
        /*0438*/ 	.word	0x00000002
        /*043c*/ 	.word	0x000000e0
        /*0440*/ 	.short	0x010a
        /*0442*/ 	.byte	0xff
	.zero		1


	//   ....[54]....
        /*0444*/ 	.word	0x00001fe0
        /*0448*/ 	.word	0x00000002
        /*044c*/ 	.word	0x00000000
        /*0450*/ 	.short	0x0101
        /*0452*/ 	.byte	0xff
	.zero		1


	//   ....[55]....
        /*0454*/ 	.word	0x00002540
        /*0458*/ 	.word	0x000000ff
        /*045c*/ 	.word	0x00000000
        /*0460*/ 	.short	0x010a
        /*0462*/ 	.byte	0x05
	.zero		1


	//   ....[56]....
        /*0464*/ 	.word	0x000025d0
        /*0468*/ 	.word	0x000000ff
        /*046c*/ 	.word	0x00000000
        /*0470*/ 	.short	0x010a
        /*0472*/ 	.byte	0x05
	.zero		1


	//   ....[57]....
        /*0474*/ 	.word	0x00002660
        /*0478*/ 	.word	0x000000ff
        /*047c*/ 	.word	0x00000000
        /*0480*/ 	.short	0x010a
        /*0482*/ 	.byte	0x05
	.zero		1


	//   ....[58]....
        /*0484*/ 	.word	0x000026f0
        /*0488*/ 	.word	0x000000ff
        /*048c*/ 	.word	0x00000000
        /*0490*/ 	.short	0x010a
        /*0492*/ 	.byte	0x05
	.zero		1


	//   ....[59]....
        /*0494*/ 	.word	0x00002780
        /*0498*/ 	.word	0x000000ff
        /*049c*/ 	.word	0x00000000
        /*04a0*/ 	.short	0x010a
        /*04a2*/ 	.byte	0x05
	.zero		1


	//   ....[60]....
        /*04a4*/ 	.word	0x00002810
        /*04a8*/ 	.word	0x000000ff
        /*04ac*/ 	.word	0x00000000
        /*04b0*/ 	.short	0x010a
        /*04b2*/ 	.byte	0x05
	.zero		1


	//   ....[61]....
        /*04b4*/ 	.word	0x000028a0
        /*04b8*/ 	.word	0x000000ff
        /*04bc*/ 	.word	0x00000000
        /*04c0*/ 	.short	0x010a
        /*04c2*/ 	.byte	0x05
	.zero		1


	//   ....[62]....
        /*04c4*/ 	.word	0x00002930
        /*04c8*/ 	.word	0x000000ff
        /*04cc*/ 	.word	0x00000000
        /*04d0*/ 	.short	0x010a
        /*04d2*/ 	.byte	0x05
	.zero		1


	//   ....[63]....
        /*04d4*/ 	.word	0x000029c0
        /*04d8*/ 	.word	0x000000ff
        /*04dc*/ 	.word	0x00000000
        /*04e0*/ 	.short	0x010a
        /*04e2*/ 	.byte	0x05
	.zero		1


	//   ....[64]....
        /*04e4*/ 	.word	0x00002a50
        /*04e8*/ 	.word	0x000000ff
        /*04ec*/ 	.word	0x00000000
        /*04f0*/ 	.short	0x010a
        /*04f2*/ 	.byte	0x05
	.zero		1


	//   ....[65]....
        /*04f4*/ 	.word	0x00002af0
        /*04f8*/ 	.word	0x00000000
        /*04fc*/ 	.word	0x00000000
        /*0500*/ 	.short	0x010a
        /*0502*/ 	.byte	0xff
	.zero		1


	//   ....[66]....
        /*0504*/ 	.word	0x00002c10
        /*0508*/ 	.word	0x00000000
        /*050c*/ 	.word	0x00000140
        /*0510*/ 	.short	0x010a
        /*0512*/ 	.byte	0xff
	.zero		1


	//   ....[67]....
        /*0514*/ 	.word	0x00002c80
        /*0518*/ 	.word	0x00000000
        /*051c*/ 	.word	0x00000000
        /*0520*/ 	.short	0x0101
        /*0522*/ 	.byte	0xff
	.zero		1


	//   ....[68]....
        /*0524*/ 	.word	0x00002ca0
        /*0528*/ 	.word	0x000000ff
        /*052c*/ 	.word	0x000000f0
        /*0530*/ 	.short	0x010a
        /*0532*/ 	.byte	0x05
	.zero		1


	//   ....[69]....
        /*0534*/ 	.word	0x00002dc0
        /*0538*/ 	.word	0x00000000
        /*053c*/ 	.word	0x000000e0
        /*0540*/ 	.short	0x010a
        /*0542*/ 	.byte	0xff
	.zero		1


	//   ....[70]....
        /*0544*/ 	.word	0x00002ec0
        /*0548*/ 	.word	0x00000000
        /*054c*/ 	.word	0x00000000
        /*0550*/ 	.short	0x0101
        /*0552*/ 	.byte	0xff
	.zero		1


	//   ....[71]....
        /*0554*/ 	.word	0x00002f50
        /*0558*/ 	.word	0x000000ff
        /*055c*/ 	.word	0x000000f0
        /*0560*/ 	.short	0x0106
        /*0562*/ 	.byte	0x05
	.zero		1


	//   ....[72]....
        /*0564*/ 	.word	0x00002f70
        /*0568*/ 	.word	0x000000ff
        /*056c*/ 	.word	0x000000f0
        /*0570*/ 	.short	0x010a
        /*0572*/ 	.byte	0x05
	.zero		1


	//   ....[73]....
        /*0574*/ 	.word	0x00003000
        /*0578*/ 	.word	0x000000ff
        /*057c*/ 	.word	0x000000f0
        /*0580*/ 	.short	0x0106
        /*0582*/ 	.byte	0x04
	.zero		1


	//   ....[74]....
        /*0584*/ 	.word	0x00003040
        /*0588*/ 	.word	0x00000000
        /*058c*/ 	.word	0x000000f0
        /*0590*/ 	.short	0x010a
        /*0592*/ 	.byte	0xff
	.zero		1


	//   ....[75]....
        /*0594*/ 	.word	0x00003600
        /*0598*/ 	.word	0x00000000
        /*059c*/ 	.word	0x000000e0
        /*05a0*/ 	.short	0x010a
        /*05a2*/ 	.byte	0xff
	.zero		1


	//   ....[76]....
        /*05a4*/ 	.word	0x00003710
        /*05a8*/ 	.word	0x00000003
        /*05ac*/ 	.word	0x00000000
        /*05b0*/ 	.short	0x0101
        /*05b2*/ 	.byte	0xff
	.zero		1


	//   ....[77]....
        /*05b4*/ 	.word	0x00003720
        /*05b8*/ 	.word	0x000000ff
        /*05bc*/ 	.word	0x00000000
        /*05c0*/ 	.short	0x010a
        /*05c2*/ 	.byte	0x07
	.zero		1


	//   ....[78]....
        /*05c4*/ 	.word	0x000037a0
        /*05c8*/ 	.word	0x000000ff
        /*05cc*/ 	.word	0x00000120
        /*05d0*/ 	.short	0x010a
        /*05d2*/ 	.byte	0x06
	.zero		1


	//   ....[79]....
        /*05d4*/ 	.word	0x00003870
        /*05d8*/ 	.word	0x000000ff
        /*05dc*/ 	.word	0x00000000
        /*05e0*/ 	.short	0x010a
        /*05e2*/ 	.byte	0x0b
	.zero		1


	//   ....[80]....
        /*05e4*/ 	.word	0x000039a0
        /*05e8*/ 	.word	0x000000ff
        /*05ec*/ 	.word	0x00000000
        /*05f0*/ 	.short	0x010a
        /*05f2*/ 	.byte	0x22
	.zero		1


	//   ....[81]....
        /*05f4*/ 	.word	0x00003d80
        /*05f8*/ 	.word	0x000000ff
        /*05fc*/ 	.word	0x00000000
        /*0600*/ 	.short	0x010a
        /*0602*/ 	.byte	0x06
	.zero		1


	//   ....[82]....
        /*0604*/ 	.word	0x00003e10
        /*0608*/ 	.word	0x000000ff
        /*060c*/ 	.word	0x00000000
        /*0610*/ 	.short	0x010a
        /*0612*/ 	.byte	0x06
	.zero		1


	//   ....[83]....
        /*0614*/ 	.word	0x00003ea0
        /*0618*/ 	.word	0x000000ff
        /*061c*/ 	.word	0x00000000
        /*0620*/ 	.short	0x010a
        /*0622*/ 	.byte	0x06
	.zero		1


	//   ....[84]....
        /*0624*/ 	.word	0x00003f30
        /*0628*/ 	.word	0x000000ff
        /*062c*/ 	.word	0x00000000
        /*0630*/ 	.short	0x010a
        /*0632*/ 	.byte	0x07
	.zero		1


	//   ....[85]....
        /*0634*/ 	.word	0x00004360
        /*0638*/ 	.word	0x00000000
        /*063c*/ 	.word	0x000000e0
        /*0640*/ 	.short	0x010a
        /*0642*/ 	.byte	0xff
	.zero		1


	//   ....[86]....
        /*0644*/ 	.word	0x00004440
        /*0648*/ 	.word	0x00000000
        /*064c*/ 	.word	0x00000000
        /*0650*/ 	.short	0x0101
        /*0652*/ 	.byte	0xff
	.zero		1


	//   ....[87]....
        /*0654*/ 	.word	0x00004760
        /*0658*/ 	.word	0x000000ff
        /*065c*/ 	.word	0x000000d8
        /*0660*/ 	.short	0x010a
        /*0662*/ 	.byte	0x07
	.zero		1


	//   ....[88]....
        /*0664*/ 	.word	0x00004940
        /*0668*/ 	.word	0x000000ff
        /*066c*/ 	.word	0x000000c0
        /*0670*/ 	.short	0x010a
        /*0672*/ 	.byte	0x0d
	.zero		1


	//   ....[89]....
        /*0674*/ 	.word	0x00004c50
        /*0678*/ 	.word	0x000000ff
        /*067c*/ 	.word	0x000000b0
        /*0680*/ 	.short	0x010b
        /*0682*/ 	.byte	0x0d
	.zero		1


	//   ....[90]....
        /*0684*/ 	.word	0x00004cb0
        /*0688*/ 	.word	0x000000ff
        /*068c*/ 	.word	0x00000000
        /*0690*/ 	.short	0x0101
        /*0692*/ 	.byte	0x0e
	.zero		1


	//   ....[91]....
        /*0694*/ 	.word	0x00004d00
        /*0698*/ 	.word	0x000000ff
        /*069c*/ 	.word	0x00000000
        /*06a0*/ 	.short	0x010a
        /*06a2*/ 	.byte	0x04
	.zero		1


	//   ....[92]....
        /*06a4*/ 	.word	0x00004da0
        /*06a8*/ 	.word	0x00000000
        /*06ac*/ 	.word	0x00000000
        /*06b0*/ 	.short	0x010a
        /*06b2*/ 	.byte	0xff
	.zero		1


	//   ....[93]....
        /*06b4*/ 	.word	0x000050f0
        /*06b8*/ 	.word	0x00000000
        /*06bc*/ 	.word	0x000000e0
        /*06c0*/ 	.short	0x010a
        /*06c2*/ 	.byte	0xff
	.zero		1


	//   ....[94]....
        /*06c4*/ 	.word	0x00005200
        /*06c8*/ 	.word	0x00000000
        /*06cc*/ 	.word	0x00000000
        /*06d0*/ 	.short	0x0101
        /*06d2*/ 	.byte	0xff
	.zero		1


	//   ....[95]....
        /*06d4*/ 	.word	0x00005b30
        /*06d8*/ 	.word	0x00000003
        /*06dc*/ 	.word	0x000000b0
        /*06e0*/ 	.short	0x010a
        /*06e2*/ 	.byte	0xff
	.zero		1


	//   ....[96]....
        /*06e4*/ 	.word	0x00005b40
        /*06e8*/ 	.word	0x00000043
        /*06ec*/ 	.word	0x00000100
        /*06f0*/ 	.short	0x010a
        /*06f2*/ 	.byte	0xff
	.zero		1


	//   ....[97]....
        /*06f4*/ 	.word	0x00005cc0
        /*06f8*/ 	.word	0x00000003
        /*06fc*/ 	.word	0x000000b0
        /*0700*/ 	.short	0x010a
        /*0702*/ 	.byte	0xff
	.zero		1


	//   ....[98]....
        /*0704*/ 	.word	0x00005d70
        /*0708*/ 	.word	0x00000043
        /*070c*/ 	.word	0x00000100
        /*0710*/ 	.short	0x010a
        /*0712*/ 	.byte	0xff
	.zero		1


	//   ....[99]....
        /*0714*/ 	.word	0x00005fb0
        /*0718*/ 	.word	0x000000ff
        /*071c*/ 	.word	0x00000000
        /*0720*/ 	.short	0x0101
        /*0722*/ 	.byte	0x05
	.zero		1


	//   ....[100]....
        /*0724*/ 	.word	0x00006360
        /*0728*/ 	.word	0x00000000
        /*072c*/ 	.word	0x00000000
        /*0730*/ 	.short	0x0101
        /*0732*/ 	.byte	0xff
	.zero		1


	//   ....[101]....
        /*0734*/ 	.word	0x00006600
        /*0738*/ 	.word	0x00000002
        /*073c*/ 	.word	0x00000150
        /*0740*/ 	.short	0x010a
        /*0742*/ 	.byte	0xff
	.zero		1


	//   ....[102]....
        /*0744*/ 	.word	0x00006660
        /*0748*/ 	.word	0x00000002
        /*074c*/ 	.word	0x00000058
        /*0750*/ 	.short	0x010a
        /*0752*/ 	.byte	0xff
	.zero		1


	//   ....[103]....
        /*0754*/ 	.word	0x000066c0
        /*0758*/ 	.word	0x00000002
        /*075c*/ 	.word	0x00000058
        /*0760*/ 	.short	0x010a
        /*0762*/ 	.byte	0xff
	.zero		1


	//   ....[104]....
        /*0764*/ 	.word	0x00006710
        /*0768*/ 	.word	0x00000002
        /*076c*/ 	.word	0x000000e0
        /*0770*/ 	.short	0x010a
        /*0772*/ 	.byte	0xff
	.zero		1


	//   ....[105]....
        /*0774*/ 	.word	0x00006770
        /*0778*/ 	.word	0x00000000
        /*077c*/ 	.word	0x00000000
        /*0780*/ 	.short	0x010a
        /*0782*/ 	.byte	0xff
	.zero		1


	//   ....[106]....
        /*0784*/ 	.word	0x000067d0
        /*0788*/ 	.word	0x00000000
        /*078c*/ 	.word	0x00000000
        /*0790*/ 	.short	0x010a
        /*0792*/ 	.byte	0xff
	.zero		1


	//   ....[107]....
        /*0794*/ 	.word	0x00006830
        /*0798*/ 	.word	0x00000000
        /*079c*/ 	.word	0x00000000
        /*07a0*/ 	.short	0x010a
        /*07a2*/ 	.byte	0xff
	.zero		1


	//   ....[108]....
        /*07a4*/ 	.word	0x00006890
        /*07a8*/ 	.word	0x00000000
        /*07ac*/ 	.word	0x00000000
        /*07b0*/ 	.short	0x010a
        /*07b2*/ 	.byte	0xff
	.zero		1


	//   ....[109]....
        /*07b4*/ 	.word	0x000068f0
        /*07b8*/ 	.word	0x00000000
        /*07bc*/ 	.word	0x00000000
        /*07c0*/ 	.short	0x010a
        /*07c2*/ 	.byte	0xff
	.zero		1


	//   ....[110]....
        /*07c4*/ 	.word	0x00006950
        /*07c8*/ 	.word	0x00000000
        /*07cc*/ 	.word	0x00000000
        /*07d0*/ 	.short	0x010a
        /*07d2*/ 	.byte	0xff
	.zero		1


	//   ....[111]....
        /*07d4*/ 	.word	0x000069b0
        /*07d8*/ 	.word	0x00000000
        /*07dc*/ 	.word	0x00000000
        /*07e0*/ 	.short	0x010a
        /*07e2*/ 	.byte	0xff
	.zero		1


	//   ....[112]....
        /*07e4*/ 	.word	0x00006a10
        /*07e8*/ 	.word	0x00000000
        /*07ec*/ 	.word	0x00000000
        /*07f0*/ 	.short	0x010a
        /*07f2*/ 	.byte	0xff
	.zero		1


	//   ....[113]....
        /*07f4*/ 	.word	0x00006a70
        /*07f8*/ 	.word	0x00000000
        /*07fc*/ 	.word	0x00000000
        /*0800*/ 	.short	0x010a
        /*0802*/ 	.byte	0xff
	.zero		1


	//   ....[114]....
        /*0804*/ 	.word	0x00006ad0
        /*0808*/ 	.word	0x00000000
        /*080c*/ 	.word	0x00000000
        /*0810*/ 	.short	0x010a
        /*0812*/ 	.byte	0xff
	.zero		1


	//   ....[115]....
        /*0814*/ 	.word	0x00006b20
        /*0818*/ 	.word	0x00000000
        /*081c*/ 	.word	0x00000140
        /*0820*/ 	.short	0x010a
        /*0822*/ 	.byte	0xff
	.zero		1


	//   ....[116]....
        /*0824*/ 	.word	0x00006b80
        /*0828*/ 	.word	0x00000000
        /*082c*/ 	.word	0x000000f0
        /*0830*/ 	.short	0x010a
        /*0832*/ 	.byte	0xff
	.zero		1


	//   ....[117]....
        /*0834*/ 	.word	0x00006bd0
        /*0838*/ 	.word	0x00000000
        /*083c*/ 	.word	0x000000e0
        /*0840*/ 	.short	0x010a
        /*0842*/ 	.byte	0xff
	.zero		1


	//   ....[118]....
        /*0844*/ 	.word	0x00006c30
        /*0848*/ 	.word	0x00000000
        /*084c*/ 	.word	0x000000f0
        /*0850*/ 	.short	0x010a
        /*0852*/ 	.byte	0xff
	.zero		1


	//   ....[119]....
        /*0854*/ 	.word	0x00006c80
        /*0858*/ 	.word	0x00000000
        /*085c*/ 	.word	0x000000e0
        /*0860*/ 	.short	0x010a
        /*0862*/ 	.byte	0xff
	.zero		1


	//   ....[120]....
        /*0864*/ 	.word	0x00006ce0
        /*0868*/ 	.word	0x00000002
        /*086c*/ 	.word	0x00000120
        /*0870*/ 	.short	0x010a
        /*0872*/ 	.byte	0xff
	.zero		1


	//   ....[121]....
        /*0874*/ 	.word	0x00006d40
        /*0878*/ 	.word	0x00000000
        /*087c*/ 	.word	0x00000000
        /*0880*/ 	.short	0x010a
        /*0882*/ 	.byte	0xff
	.zero		1


	//   ....[122]....
        /*0884*/ 	.word	0x00006da0
        /*0888*/ 	.word	0x00000000
        /*088c*/ 	.word	0x00000000
        /*0890*/ 	.short	0x010a
        /*0892*/ 	.byte	0xff
	.zero		1


	//   ....[123]....
        /*0894*/ 	.word	0x00006e00
        /*0898*/ 	.word	0x00000000
        /*089c*/ 	.word	0x00000000
        /*08a0*/ 	.short	0x010a
        /*08a2*/ 	.byte	0xff
	.zero		1


	//   ....[124]....
        /*08a4*/ 	.word	0x00006e60
        /*08a8*/ 	.word	0x00000000
        /*08ac*/ 	.word	0x00000000
        /*08b0*/ 	.short	0x010a
        /*08b2*/ 	.byte	0xff
	.zero		1


	//   ....[125]....
        /*08b4*/ 	.word	0x00006ec0
        /*08b8*/ 	.word	0x00000000
        /*08bc*/ 	.word	0x00000000
        /*08c0*/ 	.short	0x010a
        /*08c2*/ 	.byte	0xff
	.zero		1


	//   ....[126]....
        /*08c4*/ 	.word	0x00006f10
        /*08c8*/ 	.word	0x00000000
        /*08cc*/ 	.word	0x000000e0
        /*08d0*/ 	.short	0x010a
        /*08d2*/ 	.byte	0xff
	.zero		1


	//   ....[127]....
        /*08d4*/ 	.word	0x00006f70
        /*08d8*/ 	.word	0x00000000
        /*08dc*/ 	.word	0x000000d8
        /*08e0*/ 	.short	0x010a
        /*08e2*/ 	.byte	0xff
	.zero		1


	//   ....[128]....
        /*08e4*/ 	.word	0x00006fd0
        /*08e8*/ 	.word	0x00000000
        /*08ec*/ 	.word	0x000000c0
        /*08f0*/ 	.short	0x010a
        /*08f2*/ 	.byte	0xff
	.zero		1


	//   ....[129]....
        /*08f4*/ 	.word	0x00007030
        /*08f8*/ 	.word	0x00000000
        /*08fc*/ 	.word	0x00000000
        /*0900*/ 	.short	0x010a
        /*0902*/ 	.byte	0xff
	.zero		1


	//   ....[130]....
        /*0904*/ 	.word	0x00007080
        /*0908*/ 	.word	0x00000000
        /*090c*/ 	.word	0x000000e0
        /*0910*/ 	.short	0x010a
        /*0912*/ 	.byte	0xff
	.zero		1


	//   ....[131]....
        /*0914*/ 	.word	0x000070d0
        /*0918*/ 	.word	0x00000003
        /*091c*/ 	.word	0x000000b0
        /*0920*/ 	.short	0x010a
        /*0922*/ 	.byte	0xff
	.zero		1


	//   ....[132]....
        /*0924*/ 	.word	0x00007120
        /*0928*/ 	.word	0x00000043
        /*092c*/ 	.word	0x00000100
        /*0930*/ 	.short	0x010a
        /*0932*/ 	.byte	0xff
	.zero		1


	//----- nvinfo : EIATTR_NUM_MBARRIERS
	.align		4
.L_47:
        /*0934*/ 	.byte	0x03, 0x38
        /*0936*/ 	.short	0x002c


	//----- nvinfo : EIATTR_EXIT_INSTR_OFFSETS
	.align		4
        /*0938*/ 	.byte	0x04, 0x1c
        /*093a*/ 	.short	(.L_49 - .L_48)


	//   ....[0]....
.L_48:
        /*093c*/ 	.word	0x00002b20


	//   ....[1]....
        /*0940*/ 	.word	0x00003010


	//   ....[2]....
        /*0944*/ 	.word	0x00003070


	//   ....[3]....
        /*0948*/ 	.word	0x00004190


	//   ....[4]....
        /*094c*/ 	.word	0x00004dd0


	//   ....[5]....
        /*0950*/ 	.word	0x00004e10


	//   ....[6]....
        /*0954*/ 	.word	0x00006510


	//   ....[7]....
        /*0958*/ 	.word	0x00006590


	//   ....[8]....
        /*095c*/ 	.word	0x000065c0


	//   ....[9]....
        /*0960*/ 	.word	0x000065f0


	//----- nvinfo : EIATTR_MAX_THREADS
	.align		4
.L_49:
        /*0964*/ 	.byte	0x04, 0x05
        /*0966*/ 	.short	(.L_51 - .L_50)
.L_50:
        /*0968*/ 	.word	0x00000100
        /*096c*/ 	.word	0x00000001
        /*0970*/ 	.word	0x00000001


	//----- nvinfo : EIATTR_CRS_STACK_SIZE
	.align		4
.L_51:
        /*0974*/ 	.byte	0x04, 0x1e
        /*0976*/ 	.short	(.L_53 - .L_52)
.L_52:
        /*0978*/ 	.word	0x00000000


	//----- nvinfo : EIATTR_CBANK_PARAM_SIZE
	.align		4
.L_53:
        /*097c*/ 	.byte	0x03, 0x19
        /*097e*/ 	.short	0x0800


	//----- nvinfo : EIATTR_PARAM_CBANK
	.align		4
        /*0980*/ 	.byte	0x04, 0x0a
        /*0982*/ 	.short	(.L_55 - .L_54)
	.align		4
.L_54:
        /*0984*/ 	.word	index@(.nv.constant0._ZN7cutlass13device_kernelINS_4gemm6kernel13GemmUniversalIN4cute5tupleIJiiiiEEENS1_10collective13CollectiveMmaINS1_35MainloopSm100TmaUmmaWarpSpecializedILi11ELi2ELi4ENS5_IJNS4_1CILi1EEESB_SB_EEEEENS5_IJNSA_ILi64EEENSA_ILi16EEENSA_ILi128EEEEEENS_6half_tENS5_IJlSB_lEEESI_SJ_NS4_8TiledMMAINS4_8MMA_AtomIJNS4_20SM100_MMA_F16BF16_SSISI_SI_fLi64ELi16ELNS4_4UMMA5MajorE0ELSO_0ELNSN_7ScaleInE0ELSP_0EEEEEENS4_6LayoutISC_NS5_IJNSA_ILi0EEEST_ST_EEEEENS5_IJNS4_10UnderscoreESW_SW_EEEEENS4_13SM90_TMA_LOADENS4_14ComposedLayoutINS4_7SwizzleILi3ELi4ELi3EEENS4_18smem_ptr_flag_bitsILi16EEENSS_INS5_IJNSA_ILi8EEESE_EEENS5_IJSE_SB_EEEEEEEvNS4_8identityESZ_S19_vS1A_EENS_8epilogue10collective18CollectiveEpilogueINS1C_23Sm100TmaWarpSpecializedILi2ELi1ELi8ELb1ELb0EEEJSH_NS5_IJNSS_ISE_SB_EENSS_ISF_SB_EEEEESI_SJ_SI_SJ_NS1C_6fusion15FusionCallbacksIS1G_NS1K_17LinearCombinationISI_fSI_fLNS_15FloatRoundStyleE2EEESH_S1J_JEEENS4_5SM1004TMEM4LOAD26SM100_TMEM_LOAD_16dp256b2xESZ_NS10_INS11_ILi1ELi4ELi3EEES14_NSS_INS5_IJS15_SF_EEENS5_IJSF_SB_EEEEEEENS4_17SM75_U32x4_LDSM_NENS4_14SM90_TMA_STOREES1Y_NS4_17SM90_U32x4_STSM_NENS4_39AutoVectorizingCopyWithAssumedAlignmentILi128EEEEEEvvEEEEvNT_6ParamsE)
        /*0988*/ 	.short	0x0380
        /*098a*/ 	.short	0x0800


	//----- nvinfo : EIATTR_SW_WAR
	.align		4
.L_55:
        /*098c*/ 	.byte	0x04, 0x36
        /*098e*/ 	.short	(.L_57 - .L_56)
.L_56:
        /*0990*/ 	.word	0x00000008
.L_57:


//--------------------- .nv.callgraph             --------------------------
	.section	.nv.callgraph,"",@"SHT_CUDA_CALLGRAPH"
	.align	4
	.sectionentsize	8
	.align		4
        /*0000*/ 	.word	0x00000000
	.align		4
        /*0004*/ 	.word	0xffffffff
	.align		4
        /*0008*/ 	.word	index@(_ZN7cutlass13device_kernelINS_4gemm6kernel13GemmUniversalIN4cute5tupleIJiiiiEEENS1_10collective13CollectiveMmaINS1_35MainloopSm100TmaUmmaWarpSpecializedILi11ELi2ELi4ENS5_IJNS4_1CILi1EEESB_SB_EEEEENS5_IJNSA_ILi64EEENSA_ILi16EEENSA_ILi128EEEEEENS_6half_tENS5_IJlSB_lEEESI_SJ_NS4_8TiledMMAINS4_8MMA_AtomIJNS4_20SM100_MMA_F16BF16_SSISI_SI_fLi64ELi16ELNS4_4UMMA5MajorE0ELSO_0ELNSN_7ScaleInE0ELSP_0EEEEEENS4_6LayoutISC_NS5_IJNSA_ILi0EEEST_ST_EEEEENS5_IJNS4_10UnderscoreESW_SW_EEEEENS4_13SM90_TMA_LOADENS4_14ComposedLayoutINS4_7SwizzleILi3ELi4ELi3EEENS4_18smem_ptr_flag_bitsILi16EEENSS_INS5_IJNSA_ILi8EEESE_EEENS5_IJSE_SB_EEEEEEEvNS4_8identityESZ_S19_vS1A_EENS_8epilogue10collective18CollectiveEpilogueINS1C_23Sm100TmaWarpSpecializedILi2ELi1ELi8ELb1ELb0EEEJSH_NS5_IJNSS_ISE_SB_EENSS_ISF_SB_EEEEESI_SJ_SI_SJ_NS1C_6fusion15FusionCallbacksIS1G_NS1K_17LinearCombinationISI_fSI_fLNS_15FloatRoundStyleE2EEESH_S1J_JEEENS4_5SM1004TMEM4LOAD26SM100_TMEM_LOAD_16dp256b2xESZ_NS10_INS11_ILi1ELi4ELi3EEES14_NSS_INS5_IJS15_SF_EEENS5_IJSF_SB_EEEEEEENS4_17SM75_U32x4_LDSM_NENS4_14SM90_TMA_STOREES1Y_NS4_17SM90_U32x4_STSM_NENS4_39AutoVectorizingCopyWithAssumedAlignmentILi128EEEEEEvvEEEEvNT_6ParamsE)
	.align		4
        /*000c*/ 	.word	index@(__assertfail)
	.align		4
        /*0010*/ 	.word	0x00000000
	.align		4
        /*0014*/ 	.word	0xfffffffe
	.align		4
        /*0018*/ 	.word	0x00000000
	.align		4
        /*001c*/ 	.word	0xfffffffd
	.align		4
        /*0020*/ 	.word	0x00000000
	.align		4
        /*0024*/ 	.word	0xfffffffc


//--------------------- .nv.constant4             --------------------------
	.section	.nv.constant4,"a",@progbits
	.align	8
	.align		8
.nv.constant4:
        /*0000*/ 	.dword	__assertfail
	.align		8
        /*0008*/ 	.dword	__unnamed_1
	.align		8
        /*0010*/ 	.dword	__unnamed_2
	.align		8
        /*0018*/ 	.dword	_ZN40_INTERNAL_fc3d3fde_4_k_cu_c36d4f23_129484cuda3std3__45__cpo5beginE
	.align		8
        /*0020*/ 	.dword	_ZN40_INTERNAL_fc3d3fde_4_k_cu_c36d4f23_129484cuda3std3__45__cpo3endE
	.align		8
        /*0028*/ 	.dword	_ZN40_INTERNAL_fc3d3fde_4_k_cu_c36d4f23_129484cuda3std3__45__cpo6cbeginE
	.align		8
        /*0030*/ 	.dword	_ZN40_INTERNAL_fc3d3fde_4_k_cu_c36d4f23_129484cuda3std3__45__cpo4cendE
	.align		8
        /*0038*/ 	.dword	_ZN40_INTERNAL_fc3d3fde_4_k_cu_c36d4f23_129484cuda3std3__442_GLOBAL__N__fc3d3fde_4_k_cu_c36d4f23_129486ignoreE
	.align		8
        /*0040*/ 	.dword	_ZN40_INTERNAL_fc3d3fde_4_k_cu_c36d4f23_129484cuda3std3__419piecewise_constructE
	.align		8
        /*0048*/ 	.dword	_ZN40_INTERNAL_fc3d3fde_4_k_cu_c36d4f23_129484cuda3std3__48in_placeE
	.align		8
        /*0050*/ 	.dword	_ZN40_INTERNAL_fc3d3fde_4_k_cu_c36d4f23_129484cuda3std6ranges3__45__cpo4swapE
	.align		8
        /*0058*/ 	.dword	_ZN40_INTERNAL_fc3d3fde_4_k_cu_c36d4f23_129484cuda3std6ranges3__45__cpo9iter_moveE
	.align		8
        /*0060*/ 	.dword	_ZN40_INTERNAL_fc3d3fde_4_k_cu_c36d4f23_129484cute7productE
	.align		8
        /*0068*/ 	.dword	_ZN40_INTERNAL_fc3d3fde_4_k_cu_c36d4f23_129484cute1_E
	.align		8
        /*0070*/ 	.dword	$str$25
	.align		8
        /*0078*/ 	.dword	$str$26
	.align		8
        /*0080*/ 	.dword	$str$27
	.align		8
        /*0088*/ 	.dword	$str$28


//--------------------- .text._ZN7cutlass13device_kernelINS_4gemm6kernel13GemmUniversalIN4cute5tupleIJiiiiEEENS1_10collective13CollectiveMmaINS1_35MainloopSm100TmaUmmaWarpSpecializedILi11ELi2ELi4ENS5_IJNS4_1CILi1EEESB_SB_EEEEENS5_IJNSA_ILi64EEENSA_ILi16EEENSA_ILi128EEEEEENS_6half_tENS5_IJlSB_lEEESI_SJ_NS4_8TiledMMAINS4_8MMA_AtomIJNS4_20SM100_MMA_F16BF16_SSISI_SI_fLi64ELi16ELNS4_4UMMA5MajorE0ELSO_0ELNSN_7ScaleInE0ELSP_0EEEEEENS4_6LayoutISC_NS5_IJNSA_ILi0EEEST_ST_EEEEENS5_IJNS4_10UnderscoreESW_SW_EEEEENS4_13SM90_TMA_LOADENS4_14ComposedLayoutINS4_7SwizzleILi3ELi4ELi3EEENS4_18smem_ptr_flag_bitsILi16EEENSS_INS5_IJNSA_ILi8EEESE_EEENS5_IJSE_SB_EEEEEEEvNS4_8identityESZ_S19_vS1A_EENS_8epilogue10collective18CollectiveEpilogueINS1C_23Sm100TmaWarpSpecializedILi2ELi1ELi8ELb1ELb0EEEJSH_NS5_IJNSS_ISE_SB_EENSS_ISF_SB_EEEEESI_SJ_SI_SJ_NS1C_6fusion15FusionCallbacksIS1G_NS1K_17LinearCombinationISI_fSI_fLNS_15FloatRoundStyleE2EEESH_S1J_JEEENS4_5SM1004TMEM4LOAD26SM100_TMEM_LOAD_16dp256b2xESZ_NS10_INS11_ILi1ELi4ELi3EEES14_NSS_INS5_IJS15_SF_EEENS5_IJSF_SB_EEEEEEENS4_17SM75_U32x4_LDSM_NENS4_14SM90_TMA_STOREES1Y_NS4_17SM90_U32x4_STSM_NENS4_39AutoVectorizingCopyWithAssumedAlignmentILi128EEEEEEvvEEEEvNT_6ParamsE --------------------------
	.section	.text._ZN7cutlass13device_kernelINS_4gemm6kernel13GemmUniversalIN4cute5tupleIJiiiiEEENS1_10collective13CollectiveMmaINS1_35MainloopSm100TmaUmmaWarpSpecializedILi11ELi2ELi4ENS5_IJNS4_1CILi1EEESB_SB_EEEEENS5_IJNSA_ILi64EEENSA_ILi16EEENSA_ILi128EEEEEENS_6half_tENS5_IJlSB_lEEESI_SJ_NS4_8TiledMMAINS4_8MMA_AtomIJNS4_20SM100_MMA_F16BF16_SSISI_SI_fLi64ELi16ELNS4_4UMMA5MajorE0ELSO_0ELNSN_7ScaleInE0ELSP_0EEEEEENS4_6LayoutISC_NS5_IJNSA_ILi0EEEST_ST_EEEEENS5_IJNS4_10UnderscoreESW_SW_EEEEENS4_13SM90_TMA_LOADENS4_14ComposedLayoutINS4_7SwizzleILi3ELi4ELi3EEENS4_18smem_ptr_flag_bitsILi16EEENSS_INS5_IJNSA_ILi8EEESE_EEENS5_IJSE_SB_EEEEEEEvNS4_8identityESZ_S19_vS1A_EENS_8epilogue10collective18CollectiveEpilogueINS1C_23Sm100TmaWarpSpecializedILi2ELi1ELi8ELb1ELb0EEEJSH_NS5_IJNSS_ISE_SB_EENSS_ISF_SB_EEEEESI_SJ_SI_SJ_NS1C_6fusion15FusionCallbacksIS1G_NS1K_17LinearCombinationISI_fSI_fLNS_15FloatRoundStyleE2EEESH_S1J_JEEENS4_5SM1004TMEM4LOAD26SM100_TMEM_LOAD_16dp256b2xESZ_NS10_INS11_ILi1ELi4ELi3EEES14_NSS_INS5_IJS15_SF_EEENS5_IJSF_SB_EEEEEEENS4_17SM75_U32x4_LDSM_NENS4_14SM90_TMA_STOREES1Y_NS4_17SM90_U32x4_STSM_NENS4_39AutoVectorizingCopyWithAssumedAlignmentILi128EEEEEEvvEEEEvNT_6ParamsE,"ax",@progbits
	.align	128
.text._ZN7cutlass13device_kernelINS_4gemm6kernel13GemmUniversalIN4cute5tupleIJiiiiEEENS1_10collective13CollectiveMmaINS1_35MainloopSm100TmaUmmaWarpSpecializedILi11ELi2ELi4ENS5_IJNS4_1CILi1EEESB_SB_EEEEENS5_IJNSA_ILi64EEENSA_ILi16EEENSA_ILi128EEEEEENS_6half_tENS5_IJlSB_lEEESI_SJ_NS4_8TiledMMAINS4_8MMA_AtomIJNS4_20SM100_MMA_F16BF16_SSISI_SI_fLi64ELi16ELNS4_4UMMA5MajorE0ELSO_0ELNSN_7ScaleInE0ELSP_0EEEEEENS4_6LayoutISC_NS5_IJNSA_ILi0EEEST_ST_EEEEENS5_IJNS4_10UnderscoreESW_SW_EEEEENS4_13SM90_TMA_LOADENS4_14ComposedLayoutINS4_7SwizzleILi3ELi4ELi3EEENS4_18smem_ptr_flag_bitsILi16EEENSS_INS5_IJNSA_ILi8EEESE_EEENS5_IJSE_SB_EEEEEEEvNS4_8identityESZ_S19_vS1A_EENS_8epilogue10collective18CollectiveEpilogueINS1C_23Sm100TmaWarpSpecializedILi2ELi1ELi8ELb1ELb0EEEJSH_NS5_IJNSS_ISE_SB_EENSS_ISF_SB_EEEEESI_SJ_SI_SJ_NS1C_6fusion15FusionCallbacksIS1G_NS1K_17LinearCombinationISI_fSI_fLNS_15FloatRoundStyleE2EEESH_S1J_JEEENS4_5SM1004TMEM4LOAD26SM100_TMEM_LOAD_16dp256b2xESZ_NS10_INS11_ILi1ELi4ELi3EEES14_NSS_INS5_IJS15_SF_EEENS5_IJSF_SB_EEEEEEENS4_17SM75_U32x4_LDSM_NENS4_14SM90_TMA_STOREES1Y_NS4_17SM90_U32x4_STSM_NENS4_39AutoVectorizingCopyWithAssumedAlignmentILi128EEEEEEvvEEEEvNT_6ParamsE:
        .type           _ZN7cutlass13device_kernelINS_4gemm6kernel13GemmUniversalIN4cute5tupleIJiiiiEEENS1_10collective13CollectiveMmaINS1_35MainloopSm100TmaUmmaWarpSpecializedILi11ELi2ELi4ENS5_IJNS4_1CILi1EEESB_SB_EEEEENS5_IJNSA_ILi64EEENSA_ILi16EEENSA_ILi128EEEEEENS_6half_tENS5_IJlSB_lEEESI_SJ_NS4_8TiledMMAINS4_8MMA_AtomIJNS4_20SM100_MMA_F16BF16_SSISI_SI_fLi64ELi16ELNS4_4UMMA5MajorE0ELSO_0ELNSN_7ScaleInE0ELSP_0EEEEEENS4_6LayoutISC_NS5_IJNSA_ILi0EEEST_ST_EEEEENS5_IJNS4_10UnderscoreESW_SW_EEEEENS4_13SM90_TMA_LOADENS4_14ComposedLayoutINS4_7SwizzleILi3ELi4ELi3EEENS4_18smem_ptr_flag_bitsILi16EEENSS_INS5_IJNSA_ILi8EEESE_EEENS5_IJSE_SB_EEEEEEEvNS4_8identityESZ_S19_vS1A_EENS_8epilogue10collective18CollectiveEpilogueINS1C_23Sm100TmaWarpSpecializedILi2ELi1ELi8ELb1ELb0EEEJSH_NS5_IJNSS_ISE_SB_EENSS_ISF_SB_EEEEESI_SJ_SI_SJ_NS1C_6fusion15FusionCallbacksIS1G_NS1K_17LinearCombinationISI_fSI_fLNS_15FloatRoundStyleE2EEESH_S1J_JEEENS4_5SM1004TMEM4LOAD26SM100_TMEM_LOAD_16dp256b2xESZ_NS10_INS11_ILi1ELi4ELi3EEES14_NSS_INS5_IJS15_SF_EEENS5_IJSF_SB_EEEEEEENS4_17SM75_U32x4_LDSM_NENS4_14SM90_TMA_STOREES1Y_NS4_17SM90_U32x4_STSM_NENS4_39AutoVectorizingCopyWithAssumedAlignmentILi128EEEEEEvvEEEEvNT_6ParamsE,@function
        .size           _ZN7cutlass13device_kernelINS_4gemm6kernel13GemmUniversalIN4cute5tupleIJiiiiEEENS1_10collective13CollectiveMmaINS1_35MainloopSm100TmaUmmaWarpSpecializedILi11ELi2ELi4ENS5_IJNS4_1CILi1EEESB_SB_EEEEENS5_IJNSA_ILi64EEENSA_ILi16EEENSA_ILi128EEEEEENS_6half_tENS5_IJlSB_lEEESI_SJ_NS4_8TiledMMAINS4_8MMA_AtomIJNS4_20SM100_MMA_F16BF16_SSISI_SI_fLi64ELi16ELNS4_4UMMA5MajorE0ELSO_0ELNSN_7ScaleInE0ELSP_0EEEEEENS4_6LayoutISC_NS5_IJNSA_ILi0EEEST_ST_EEEEENS5_IJNS4_10UnderscoreESW_SW_EEEEENS4_13SM90_TMA_LOADENS4_14ComposedLayoutINS4_7SwizzleILi3ELi4ELi3EEENS4_18smem_ptr_flag_bitsILi16EEENSS_INS5_IJNSA_ILi8EEESE_EEENS5_IJSE_SB_EEEEEEEvNS4_8identityESZ_S19_vS1A_EENS_8epilogue10collective18CollectiveEpilogueINS1C_23Sm100TmaWarpSpecializedILi2ELi1ELi8ELb1ELb0EEEJSH_NS5_IJNSS_ISE_SB_EENSS_ISF_SB_EEEEESI_SJ_SI_SJ_NS1C_6fusion15FusionCallbacksIS1G_NS1K_17LinearCombinationISI_fSI_fLNS_15FloatRoundStyleE2EEESH_S1J_JEEENS4_5SM1004TMEM4LOAD26SM100_TMEM_LOAD_16dp256b2xESZ_NS10_INS11_ILi1ELi4ELi3EEES14_NSS_INS5_IJS15_SF_EEENS5_IJSF_SB_EEEEEEENS4_17SM75_U32x4_LDSM_NENS4_14SM90_TMA_STOREES1Y_NS4_17SM90_U32x4_STSM_NENS4_39AutoVectorizingCopyWithAssumedAlignmentILi128EEEEEEvvEEEEvNT_6ParamsE,(.L_x_159 - _ZN7cutlass13device_kernelINS_4gemm6kernel13GemmUniversalIN4cute5tupleIJiiiiEEENS1_10collective13CollectiveMmaINS1_35MainloopSm100TmaUmmaWarpSpecializedILi11ELi2ELi4ENS5_IJNS4_1CILi1EEESB_SB_EEEEENS5_IJNSA_ILi64EEENSA_ILi16EEENSA_ILi128EEEEEENS_6half_tENS5_IJlSB_lEEESI_SJ_NS4_8TiledMMAINS4_8MMA_AtomIJNS4_20SM100_MMA_F16BF16_SSISI_SI_fLi64ELi16ELNS4_4UMMA5MajorE0ELSO_0ELNSN_7ScaleInE0ELSP_0EEEEEENS4_6LayoutISC_NS5_IJNSA_ILi0EEEST_ST_EEEEENS5_IJNS4_10UnderscoreESW_SW_EEEEENS4_13SM90_TMA_LOADENS4_14ComposedLayoutINS4_7SwizzleILi3ELi4ELi3EEENS4_18smem_ptr_flag_bitsILi16EEENSS_INS5_IJNSA_ILi8EEESE_EEENS5_IJSE_SB_EEEEEEEvNS4_8identityESZ_S19_vS1A_EENS_8epilogue10collective18CollectiveEpilogueINS1C_23Sm100TmaWarpSpecializedILi2ELi1ELi8ELb1ELb0EEEJSH_NS5_IJNSS_ISE_SB_EENSS_ISF_SB_EEEEESI_SJ_SI_SJ_NS1C_6fusion15FusionCallbacksIS1G_NS1K_17LinearCombinationISI_fSI_fLNS_15FloatRoundStyleE2EEESH_S1J_JEEENS4_5SM1004TMEM4LOAD26SM100_TMEM_LOAD_16dp256b2xESZ_NS10_INS11_ILi1ELi4ELi3EEES14_NSS_INS5_IJS15_SF_EEENS5_IJSF_SB_EEEEEEENS4_17SM75_U32x4_LDSM_NENS4_14SM90_TMA_STOREES1Y_NS4_17SM90_U32x4_STSM_NENS4_39AutoVectorizingCopyWithAssumedAlignmentILi128EEEEEEvvEEEEvNT_6ParamsE)
        .other          _ZN7cutlass13device_kernelINS_4gemm6kernel13GemmUniversalIN4cute5tupleIJiiiiEEENS1_10collective13CollectiveMmaINS1_35MainloopSm100TmaUmmaWarpSpecializedILi11ELi2ELi4ENS5_IJNS4_1CILi1EEESB_SB_EEEEENS5_IJNSA_ILi64EEENSA_ILi16EEENSA_ILi128EEEEEENS_6half_tENS5_IJlSB_lEEESI_SJ_NS4_8TiledMMAINS4_8MMA_AtomIJNS4_20SM100_MMA_F16BF16_SSISI_SI_fLi64ELi16ELNS4_4UMMA5MajorE0ELSO_0ELNSN_7ScaleInE0ELSP_0EEEEEENS4_6LayoutISC_NS5_IJNSA_ILi0EEEST_ST_EEEEENS5_IJNS4_10UnderscoreESW_SW_EEEEENS4_13SM90_TMA_LOADENS4_14ComposedLayoutINS4_7SwizzleILi3ELi4ELi3EEENS4_18smem_ptr_flag_bitsILi16EEENSS_INS5_IJNSA_ILi8EEESE_EEENS5_IJSE_SB_EEEEEEEvNS4_8identityESZ_S19_vS1A_EENS_8epilogue10collective18CollectiveEpilogueINS1C_23Sm100TmaWarpSpecializedILi2ELi1ELi8ELb1ELb0EEEJSH_NS5_IJNSS_ISE_SB_EENSS_ISF_SB_EEEEESI_SJ_SI_SJ_NS1C_6fusion15FusionCallbacksIS1G_NS1K_17LinearCombinationISI_fSI_fLNS_15FloatRoundStyleE2EEESH_S1J_JEEENS4_5SM1004TMEM4LOAD26SM100_TMEM_LOAD_16dp256b2xESZ_NS10_INS11_ILi1ELi4ELi3EEES14_NSS_INS5_IJS15_SF_EEENS5_IJSF_SB_EEEEEEENS4_17SM75_U32x4_LDSM_NENS4_14SM90_TMA_STOREES1Y_NS4_17SM90_U32x4_STSM_NENS4_39AutoVectorizingCopyWithAssumedAlignmentILi128EEEEEEvvEEEEvNT_6ParamsE,@"STO_CUDA_ENTRY STV_DEFAULT"
_ZN7cutlass13device_kernelINS_4gemm6kernel13GemmUniversalIN4cute5tupleIJiiiiEEENS1_10collective13CollectiveMmaINS1_35MainloopSm100TmaUmmaWarpSpecializedILi11ELi2ELi4ENS5_IJNS4_1CILi1EEESB_SB_EEEEENS5_IJNSA_ILi64EEENSA_ILi16EEENSA_ILi128EEEEEENS_6half_tENS5_IJlSB_lEEESI_SJ_NS4_8TiledMMAINS4_8MMA_AtomIJNS4_20SM100_MMA_F16BF16_SSISI_SI_fLi64ELi16ELNS4_4UMMA5MajorE0ELSO_0ELNSN_7ScaleInE0ELSP_0EEEEEENS4_6LayoutISC_NS5_IJNSA_ILi0EEEST_ST_EEEEENS5_IJNS4_10UnderscoreESW_SW_EEEEENS4_13SM90_TMA_LOADENS4_14ComposedLayoutINS4_7SwizzleILi3ELi4ELi3EEENS4_18smem_ptr_flag_bitsILi16EEENSS_INS5_IJNSA_ILi8EEESE_EEENS5_IJSE_SB_EEEEEEEvNS4_8identityESZ_S19_vS1A_EENS_8epilogue10collective18CollectiveEpilogueINS1C_23Sm100TmaWarpSpecializedILi2ELi1ELi8ELb1ELb0EEEJSH_NS5_IJNSS_ISE_SB_EENSS_ISF_SB_EEEEESI_SJ_SI_SJ_NS1C_6fusion15FusionCallbacksIS1G_NS1K_17LinearCombinationISI_fSI_fLNS_15FloatRoundStyleE2EEESH_S1J_JEEENS4_5SM1004TMEM4LOAD26SM100_TMEM_LOAD_16dp256b2xESZ_NS10_INS11_ILi1ELi4ELi3EEES14_NSS_INS5_IJS15_SF_EEENS5_IJSF_SB_EEEEEEENS4_17SM75_U32x4_LDSM_NENS4_14SM90_TMA_STOREES1Y_NS4_17SM90_U32x4_STSM_NENS4_39AutoVectorizingCopyWithAssumedAlignmentILi128EEEEEEvvEEEEvNT_6ParamsE:
[----:B------:R-:W1:Y:S01]  /*0000*/  LDC R1, c[0x0][0x37c] ;  /* 0x0000df00ff017b82 */ /* 0x000e620000000800 */
[----:B------:R-:W2:Y:S01]  /*0010*/  S2R R61, SR_TID.X ;  /* 0x00000000003d7919 */ /* 0x000ea20000002100 */
[----:B------:R-:W3:Y:S01]  /*0020*/  LDCU.64 UR4, c[0x0][0x890] ;  /* 0x00011200ff0477ac */ /* 0x000ee20008000a00 */
[----:B------:R-:W-:Y:S02]  /*0030*/  PRMT R49, RZ, 0x7610, R49 ;  /* 0x00007610ff317816 */ /* 0x000fe40000000031 */
[----:B------:R-:W-:Y:S01]  /*0040*/  ELECT P5, URZ, PT ;  /* 0x0000000000ff782f */ /* 0x000fe200038a0000 */
[----:B------:R-:W4:Y:S01]  /*0050*/  LDCU.64 UR40, c[0x0][0x358] ;  /* 0x00006b00ff2877ac */ /* 0x000f220008000a00 */
[----:B---3--:R-:W-:-:S04]  /*0060*/  UISETP.NE.U32.AND UP0, UPT, UR4, URZ, UPT ;  /* 0x000000ff0400728c */ /* 0x008fc8000bf05070 */
[----:B------:R-:W-:Y:S01]  /*0070*/  UISETP.NE.AND.EX UP0, UPT, UR5, URZ, UPT, UP0 ;  /* 0x000000ff0500728c */ /* 0x000fe2000bf05300 */
[----:B--2---:R-:W-:-:S05]  /*0080*/  SHF.R.U32.HI R53, RZ, 0x5, R61 ;  /* 0x00000005ff357819 */ /* 0x004fca000001163d */
[----:B------:R-:W2:Y:S02]  /*0090*/  SHFL.IDX PT, R0, R53, RZ, 0x1f ;  /* 0x00001fff35007589 */ /* 0x000ea400000e0000 */
[----:B--2---:R-:W-:Y:S01]  /*00a0*/  R2UR UR8, R0 ;  /* 0x00000000000872ca */ /* 0x004fe200000e0000 */
[----:B-1--4-:R-:W-:-:S14]  /*00b0*/  BRA.U UP0, `(.L_x_0) ;  /* 0x00000001002c7547 */ /* 0x012fdc000b800000 */
[----:B------:R-:W1:Y:S02]  /*00c0*/  LDCU.64 UR6, c[0x0][0x888] ;  /* 0x00011100ff0677ac */ /* 0x000e640008000a00 */
[----:B-1----:R-:W-:-:S04]  /*00d0*/  UISETP.NE.U32.AND UP0, UPT, UR6, URZ, UPT ;  /* 0x000000ff0600728c */ /* 0x002fc8000bf05070 */
[----:B------:R-:W-:-:S09]  /*00e0*/  UISETP.NE.AND.EX UP0, UPT, UR7, URZ, UPT, UP0 ;  /* 0x000000ff0700728c */ /* 0x000fd2000bf05300 */
[----:B------:R-:W-:Y:S05]  /*00f0*/  BRA.U !UP0, `(.L_x_1) ;  /* 0x0000000108107547 */ /* 0x000fea000b800000 */
[----:B------:R-:W1:Y:S02]  /*0100*/  LDC.64 R30, c[0x0][0x888] ;  /* 0x00022200ff1e7b82 */ /* 0x000e640000000a00 */
[----:B-1----:R1:W5:Y:S01]  /*0110*/  LDG.E R30, desc[UR40][R30.64] ;  /* 0x000000281e1e7981 */ /* 0x002362000c1e1900 */
[----:B------:R-:W-:Y:S01]  /*0120*/  HFMA2 R49, -RZ, RZ, 0, 5.9604644775390625e-08 ;  /* 0x00000001ff317431 */ /* 0x000fe200000001ff */
[----:B------:R-:W-:Y:S05]  /*0130*/  BRA `(.L_x_0) ;  /* 0x00000000000c7947 */ /* 0x000fea0003800000 */
.L_x_1:
[----:B------:R-:W1:Y:S01]  /*0140*/  LDCU UR6, c[0x0][0x880] ;  /* 0x00011000ff0677ac */ /* 0x000e620008000800 */
[----:B------:R-:W-:Y:S01]  /*0150*/  HFMA2 R49, -RZ, RZ, 0, 5.9604644775390625e-08 ;  /* 0x00000001ff317431 */ /* 0x000fe200000001ff */
[----:B-1----:R-:W-:-:S07]  /*0160*/  MOV R30, UR6 ;  /* 0x00000006001e7c02 */ /* 0x002fce0008000f00 */
.L_x_0:
[----:B------:R-:W2:Y:S02]  /*0170*/  LDCU.64 UR6, c[0x0][0x8b0] ;  /* 0x00011600ff0677ac */ /* 0x000ea40008000a00 */
[----:B--2---:R-:W-:-:S04]  /*0180*/  UISETP.NE.U32.AND UP0, UPT, UR6, URZ, UPT ;  /* 0x000000ff0600728c */ /* 0x004fc8000bf05070 */
[----:B------:R-:W-:-:S09]  /*0190*/  UISETP.NE.AND.EX UP0, UPT, UR7, URZ, UPT, UP0 ;  /* 0x000000ff0700728c */ /* 0x000fd2000bf05300 */
[----:B------:R-:W-:Y:S05]  /*01a0*/  BRA.U UP0, `(.L_x_2) ;  /* 0x0000000100247547 */ /* 0x000fea000b800000 */
[----:B------:R-:W2:Y:S02]  /*01b0*/  LDCU.64 UR6, c[0x0][0x8a8] ;  /* 0x00011500ff0677ac */ /* 0x000ea40008000a00 */
[----:B--2---:R-:W-:-:S04]  /*01c0*/  UISETP.NE.U32.AND UP0, UPT, UR6, URZ, UPT ;  /* 0x000000ff0600728c */ /* 0x004fc8000bf05070 */
[----:B------:R-:W-:-:S09]  /*01d0*/  UISETP.NE.AND.EX UP0, UPT, UR7, URZ, UPT, UP0 ;  /* 0x000000ff0700728c */ /* 0x000fd2000bf05300 */
[----:B------:R-:W-:Y:S05]  /*01e0*/  BRA.U !UP0, `(.L_x_3) ;  /* 0x00000001080c7547 */ /* 0x000fea000b800000 */
[----:B------:R-:W2:Y:S02]  /*01f0*/  LDC.64 R2, c[0x0][0x8a8] ;  /* 0x00022a00ff027b82 */ /* 0x000ea40000000a00 */
[----:B--2---:R2:W5:Y:S01]  /*0200*/  LDG.E R29, desc[UR40][R2.64] ;  /* 0x00000028021d7981 */ /* 0x004562000c1e1900 */
[----:B------:R-:W-:Y:S05]  /*0210*/  BRA `(.L_x_2) ;  /* 0x0000000000087947 */ /* 0x000fea0003800000 */
.L_x_3:
[----:B------:R-:W2:Y:S02]  /*0220*/  LDCU UR6, c[0x0][0x8a0] ;  /* 0x00011400ff0677ac */ /* 0x000ea40008000800 */
[----:B--2---:R-:W-:Y:S02]  /*0230*/  MOV R29, UR6 ;  /* 0x00000006001d7c02 */ /* 0x004fe40008000f00 */
.L_x_2:
[----:B------:R-:W-:Y:S01]  /*0240*/  IMAD.U32 R0, RZ, RZ, UR8 ;  /* 0x00000008ff007e24 */ /* 0x000fe2000f8e00ff */
[----:B------:R-:W-:Y:S04]  /*0250*/  BSSY.RECONVERGENT B0, `(.L_x_4) ;  /* 0x000000c000007945 */ /* 0x000fe80003800200 */
[C---:B------:R-:W-:Y:S02]  /*0260*/  ISETP.NE.OR P1, PT, R0.reuse, 0x1, !P5 ;  /* 0x000000010000780c */ /* 0x040fe40006f25670 */
[----:B------:R-:W-:-:S11]  /*0270*/  ISETP.NE.OR P0, PT, R0, 0x3, !P5 ;  /* 0x000000030000780c */ /* 0x000fd60006f05670 */
[----:B------:R-:W-:Y:S05]  /*0280*/  @P1 BRA `(.L_x_5) ;  /* 0x0000000000201947 */ /* 0x000fea0003800000 */
[----:B------:R-:W3:Y:S02]  /*0290*/  LDCU.64 UR6, c[0x0][0x348] ;  /* 0x00006900ff0677ac */ /* 0x000ee40008000a00 */
[----:B---3--:R-:W-:Y:S02]  /*02a0*/  UIADD3 UR10, UP1, UPT, UR6, 0x80, URZ ;  /* 0x00000080060a7890 */ /* 0x008fe4000ff3e0ff */
[----:B------:R-:W-:Y:S02]  /*02b0*/  UIADD3 UR6, UP0, UPT, UR6, 0x180, URZ ;  /* 0x0000018006067890 */ /* 0x000fe4000ff1e0ff */
[----:B------:R-:W-:Y:S02]  /*02c0*/  UIADD3.X UR11, UPT, UPT, URZ, UR7, URZ, UP1, !UPT ;  /* 0x00000007ff0b7290 */ /* 0x000fe40008ffe4ff */
[----:B------:R-:W-:-:S07]  /*02d0*/  UIADD3.X UR7, UPT, UPT, URZ, UR7, URZ, UP0, !UPT ;  /* 0x00000007ff077290 */ /* 0x000fce00087fe4ff */
[----:B------:R3:W-:Y:S02]  /*02e0*/  UTMACCTL.PF [UR10] ;  /* 0x000000000a0079b9 */ /* 0x0007e40008040000 */
[----:B------:R3:W-:Y:S02]  /*02f0*/  UTMACCTL.PF [UR6] ;  /* 0x00000000060079b9 */ /* 0x0007e40008040000 */
[----:B---3--:R-:W-:Y:S01]  /*0300*/  NOP ;  /* 0x0000000000007918 */ /* 0x008fe20000000000 */
.L_x_5:
[----:B------:R-:W-:Y:S05]  /*0310*/  BSYNC.RECONVERGENT B0 ;  /* 0x0000000000007941 */ /* 0x000fea0003800200 */
.L_x_4:
[----:B------:R-:W-:Y:S04]  /*0320*/  BSSY.RECONVERGENT B0, `(.L_x_6) ;  /* 0x000000a000007945 */ /* 0x000fe80003800200 */
        /* <DEDUP_REMOVED lines=9> */
.L_x_7:
[----:B------:R-:W-:Y:S05]  /*03c0*/  BSYNC.RECONVERGENT B0 ;  /* 0x0000000000007941 */ /* 0x000fea0003800200 */
.L_x_6:
[----:B------:R-:W3:Y:S01]  /*03d0*/  LDCU.64 UR6, c[0x0][0x888] ;  /* 0x00011100ff0677ac */ /* 0x000ee20008000a00 */
[----:B------:R-:W-:Y:S02]  /*03e0*/  UISETP.EQ.U32.AND UP1, UPT, UR4, URZ, UPT ;  /* 0x000000ff0400728c */ /* 0x000fe4000bf22070 */
[----:B------:R-:W-:Y:S02]  /*03f0*/  UPLOP3.LUT UP2, UPT, UPT, UPT, UPT, 0x80, 0x8 ;  /* 0x000000000008789c */ /* 0x000fe40003f4f070 */
[----:B---3--:R-:W-:-:S04]  /*0400*/  UISETP.NE.U32.AND UP0, UPT, UR6, URZ, UPT ;  /* 0x000000ff0600728c */ /* 0x008fc8000bf05070 */
[----:B------:R-:W-:-:S04]  /*0410*/  UISETP.NE.AND.EX UP0, UPT, UR7, URZ, UPT, UP0 ;  /* 0x000000ff0700728c */ /* 0x000fc8000bf05300 */
[----:B------:R-:W-:-:S04]  /*0420*/  UISETP.EQ.OR.EX UP3, UPT, UR5, URZ, !UP0, UP1 ;  /* 0x000000ff0500728c */ /* 0x000fc8000c762710 */
[----:B------:R-:W-:-:S05]  /*0430*/  UP2UR UR45, UPR, URZ, 0x8 ;  /* 0x00000008ff2d7883 */ /* 0x000fca0008000000 */
[----:B------:R-:W-:Y:S07]  /*0440*/  BRA.U !UP3, `(.L_x_8) ;  /* 0x000000010b207547 */ /* 0x000fee000b800000 */
[----:B------:R-:W-:Y:S01]  /*0450*/  UISETP.NE.U32.AND UP2, UPT, UR4, URZ, UPT ;  /* 0x000000ff0400728c */ /* 0x000fe2000bf45070 */
[----:B-----5:R-:W-:Y:S01]  /*0460*/  FSETP.NEU.AND P0, PT, R30, RZ, PT ;  /* 0x000000ff1e00720b */ /* 0x020fe20003f0d000 */
[----:B------:R-:W-:Y:S02]  /*0470*/  USEL UR4, URZ, 0xffffffff, UP0 ;  /* 0xffffffffff047887 */ /* 0x000fe40008000000 */
[----:B------:R-:W-:-:S10]  /*0480*/  UISETP.NE.AND.EX UP2, UPT, UR5, URZ, UPT, UP2 ;  /* 0x000000ff0500728c */ /* 0x000fd4000bf45320 */
[----:B------:R-:W-:Y:S01]  /*0490*/  VOTEU.ANY UP1, P0 ;  /* 0x0000000000ff7886 */ /* 0x000fe20000020100 */
[----:B------:R-:W-:-:S04]  /*04a0*/  @!UP2 USEL UR4, URZ, 0xffffffff, UP1 ;  /* 0xffffffffff04a887 */ /* 0x000fc80008800000 */
[----:B------:R-:W-:-:S04]  /*04b0*/  ULOP3.LUT UR4, UR4, 0x1, URZ, 0xc0, !UPT ;  /* 0x0000000104047892 */ /* 0x000fc8000f8ec0ff */
[----:B------:R-:W-:-:S11]  /*04c0*/  UISETP.NE.U32.AND UP2, UPT, UR4, 0x1, UPT ;  /* 0x000000010400788c */ /* 0x000fd6000bf45070 */
.L_x_8:
[----:B--2---:R-:W2:Y:S01]  /*04d0*/  SHFL.IDX PT, R2, R53, RZ, 0x1f ;  /* 0x00001fff35027589 */ /* 0x004ea200000e0000 */
[----:B------:R-:W-:-:S04]  /*04e0*/  UISETP.NE.AND UP1, UPT, UR8, 0x2, UPT ;  /* 0x000000020800788c */ /* 0x000fc8000bf25270 */
[----:B------:R-:W-:Y:S01]  /*04f0*/  USEL UR6, URZ, 0x1, UP1 ;  /* 0x00000001ff067887 */ /* 0x000fe20008800000 */
[----:B--2---:R-:W-:-:S13]  /*0500*/  ISETP.NE.AND P0, PT, R2, RZ, PT ;  /* 0x000000ff0200720c */ /* 0x004fda0003f05270 */
[----:B------:R-:W-:Y:S05]  /*0510*/  @P0 BRA `(.L_x_9) ;  /* 0x00000000008c0947 */ /* 0x000fea0003800000 */
[----:B------:R-:W-:Y:S01]  /*0520*/  ELECT P0, URZ, PT ;  /* 0x0000000000ff782f */ /* 0x000fe20003800000 */
[----:B------:R-:W-:-:S12]  /*0530*/  BSSY.RECONVERGENT B0, `(.L_x_9) ;  /* 0x0000021000007945 */ /* 0x000fd80003800200 */
[----:B------:R-:W-:Y:S05]  /*0540*/  @!P0 BRA `(.L_x_10) ;  /* 0x00000000007c8947 */ /* 0x000fea0003800000 */
[----:B------:R-:W2:Y:S01]  /*0550*/  S2UR UR5, SR_CgaCtaId ;  /* 0x00000000000579c3 */ /* 0x000ea20000008800 */
[----:B------:R-:W-:Y:S01]  /*0560*/  UMOV UR7, 0x400 ;  /* 0x0000040000077882 */ /* 0x000fe20000000000 */
[----:B------:R-:W-:Y:S02]  /*0570*/  UMOV UR4, 0x1 ;  /* 0x0000000100047882 */ /* 0x000fe40000000000 */
[----:B------:R-:W-:-:S04]  /*0580*/  UIADD3 UR10, UPT, UPT, -UR4, 0x100000, URZ ;  /* 0x00100000040a7890 */ /* 0x000fc8000fffe1ff */
[----:B------:R-:W-:Y:S02]  /*0590*/  USHF.L.U32 UR11, UR10, 0xb, URZ ;  /* 0x0000000b0a0b7899 */ /* 0x000fe400080006ff */
[----:B------:R-:W-:Y:S02]  /*05a0*/  USHF.L.U32 UR10, UR10, 0x1, URZ ;  /* 0x000000010a0a7899 */ /* 0x000fe400080006ff */
[----:B--2---:R-:W-:Y:S01]  /*05b0*/  ULEA UR5, UR5, UR7, 0x18 ;  /* 0x0000000705057291 */ /* 0x004fe2000f8ec0ff */
[----:B------:R-:W2:Y:S11]  /*05c0*/  FENCE.VIEW.ASYNC.S ;  /* 0x00000000000073c6 */ /* 0x000eb60000000000 */
[----:B--2---:R2:W3:Y:S01]  /*05d0*/  SYNCS.EXCH.64 URZ, [UR5], UR10 ;  /* 0x0000000a05ff75b2 */ /* 0x0044e20008000100 */
[----:B------:R2:W4:Y:S01]  /*05e0*/  SYNCS.EXCH.64 URZ, [UR5+0x58], UR10 ;  /* 0x0000580a05ff75b2 */ /* 0x0005220008000100 */
[----:B------:R2:W1:Y:S01]  /*05f0*/  SYNCS.EXCH.64 URZ, [UR5+0x8], UR10 ;  /* 0x0000080a05ff75b2 */ /* 0x0004620008000100 */
        /* <DEDUP_REMOVED lines=18> */
[----:B------:R2:W1:Y:S02]  /*0720*/  SYNCS.EXCH.64 URZ, [UR5+0xa8], UR10 ;  /* 0x0000a80a05ff75b2 */ /* 0x0004640008000100 */
[----:B--2---:R-:W-:Y:S01]  /*0730*/  NOP ;  /* 0x0000000000007918 */ /* 0x004fe20000000000 */
.L_x_10:
[----:B------:R-:W-:Y:S05]  /*0740*/  BSYNC.RECONVERGENT B0 ;  /* 0x0000000000007941 */ /* 0x000fea0003800200 */
.L_x_9:
[----:B------:R-:W2:Y:S01]  /*0750*/  SHFL.IDX PT, R2, R53, RZ, 0x1f ;  /* 0x00001fff35027589 */ /* 0x000ea200000e0000 */
[----:B------:R-:W-:Y:S01]  /*0760*/  NOP ;  /* 0x0000000000007918 */ /* 0x000fe20000000000 */
[----:B--2---:R-:W-:-:S13]  /*0770*/  ISETP.NE.AND P0, PT, R2, 0x1, PT ;  /* 0x000000010200780c */ /* 0x004fda0003f05270 */
[----:B------:R-:W-:Y:S05]  /*0780*/  @P0 BRA `(.L_x_11) ;  /* 0x0000000000480947 */ /* 0x000fea0003800000 */
[----:B------:R-:W2:Y:S01]  /*0790*/  S2UR UR7, SR_CgaCtaId ;  /* 0x00000000000779c3 */ /* 0x000ea20000008800 */
[----:B------:R-:W-:Y:S01]  /*07a0*/  UMOV UR9, 0x400 ;  /* 0x0000040000097882 */ /* 0x000fe20000000000 */
[----:B------:R-:W-:Y:S01]  /*07b0*/  UMOV UR5, 0x20 ;  /* 0x0000002000057882 */ /* 0x000fe20000000000 */
[----:B------:R-:W-:Y:S01]  /*07c0*/  UMOV UR4, 0x80 ;  /* 0x0000008000047882 */ /* 0x000fe20000000000 */
[----:B------:R-:W-:-:S04]  /*07d0*/  UIADD3 UR10, UPT, UPT, -UR5, 0x100000, URZ ;  /* 0x00100000050a7890 */ /* 0x000fc8000fffe1ff */
[----:B------:R-:W-:Y:S02]  /*07e0*/  USHF.L.U32 UR11, UR10, 0xb, URZ ;  /* 0x0000000b0a0b7899 */ /* 0x000fe400080006ff */
[----:B------:R-:W-:Y:S02]  /*07f0*/  USHF.L.U32 UR10, UR10, 0x1, URZ ;  /* 0x000000010a0a7899 */ /* 0x000fe400080006ff */
[----:B------:R-:W-:-:S04]  /*0800*/  UIADD3 UR4, UPT, UPT, -UR4, 0x100000, URZ ;  /* 0x0010000004047890 */ /* 0x000fc8000fffe1ff */
[----:B------:R-:W-:Y:S02]  /*0810*/  USHF.L.U32 UR5, UR4, 0xb, URZ ;  /* 0x0000000b04057899 */ /* 0x000fe400080006ff */
[----:B------:R-:W-:Y:S01]  /*0820*/  USHF.L.U32 UR4, UR4, 0x1, URZ ;  /* 0x0000000104047899 */ /* 0x000fe200080006ff */
[----:B------:R-:W-:Y:S01]  /*0830*/  ELECT P0, URZ, PT ;  /* 0x0000000000ff782f */ /* 0x000fe20003800000 */
[----:B--2---:R-:W-:Y:S01]  /*0840*/  ULEA UR7, UR7, UR9, 0x18 ;  /* 0x0000000907077291 */ /* 0x004fe2000f8ec0ff */
[----:B------:R-:W2:Y:S11]  /*0850*/  FENCE.VIEW.ASYNC.S ;  /* 0x00000000000073c6 */ /* 0x000eb60000000000 */
[----:B--2---:R2:W1:Y:S01]  /*0860*/  SYNCS.EXCH.64 URZ, [UR7+0xb0], UR10 ;  /* 0x0000b00a07ff75b2 */ /* 0x0044620008000100 */
[----:B------:R2:W1:Y:S01]  /*0870*/  SYNCS.EXCH.64 URZ, [UR7+0xc0], UR4 ;  /* 0x0000c00407ff75b2 */ /* 0x0004620008000100 */
[----:B------:R2:W1:Y:S01]  /*0880*/  SYNCS.EXCH.64 URZ, [UR7+0xb8], UR10 ;  /* 0x0000b80a07ff75b2 */ /* 0x0004620008000100 */
[----:B------:R2:W1:Y:S01]  /*0890*/  SYNCS.EXCH.64 URZ, [UR7+0xc8], UR4 ;  /* 0x0000c80407ff75b2 */ /* 0x0004620008000100 */
[----:B------:R-:W-:Y:S01]  /*08a0*/  NOP ;  /* 0x0000000000007918 */ /* 0x000fe20000000000 */
.L_x_11:
[----:B------:R-:W3:Y:S01]  /*08b0*/  SHFL.IDX PT, R2, R53, RZ, 0x1f ;  /* 0x00001fff35027589 */ /* 0x000ee200000e0000 */
[----:B------:R-:W-:Y:S01]  /*08c0*/  NOP ;  /* 0x0000000000007918 */ /* 0x000fe20000000000 */
[----:B---3--:R-:W-:-:S13]  /*08d0*/  ISETP.NE.AND P0, PT, R2, 0x3, PT ;  /* 0x000000030200780c */ /* 0x008fda0003f05270 */
[----:B------:R-:W-:Y:S05]  /*08e0*/  @P0 BRA `(.L_x_12) ;  /* 0x0000000000300947 */ /* 0x000fea0003800000 */
[----:B--2---:R-:W2:Y:S01]  /*08f0*/  S2UR UR5, SR_CgaCtaId ;  /* 0x00000000000579c3 */ /* 0x004ea20000008800 */
[----:B------:R-:W-:Y:S01]  /*0900*/  UMOV UR7, 0x400 ;  /* 0x0000040000077882 */ /* 0x000fe20000000000 */
[----:B------:R-:W-:Y:S01]  /*0910*/  UMOV UR4, 0x20 ;  /* 0x0000002000047882 */ /* 0x000fe20000000000 */
[----:B------:R-:W-:Y:S01]  /*0920*/  ELECT P0, URZ, PT ;  /* 0x0000000000ff782f */ /* 0x000fe20003800000 */
[----:B------:R-:W-:-:S04]  /*0930*/  UIADD3 UR10, UPT, UPT, -UR4, 0x100000, URZ ;  /* 0x00100000040a7890 */ /* 0x000fc8000fffe1ff */
[----:B------:R-:W-:Y:S02]  /*0940*/  USHF.L.U32 UR11, UR10, 0xb, URZ ;  /* 0x0000000b0a0b7899 */ /* 0x000fe400080006ff */
[----:B------:R-:W-:Y:S02]  /*0950*/  USHF.L.U32 UR10, UR10, 0x1, URZ ;  /* 0x000000010a0a7899 */ /* 0x000fe400080006ff */
[----:B--2---:R-:W-:Y:S01]  /*0960*/  ULEA UR5, UR5, UR7, 0x18 ;  /* 0x0000000705057291 */ /* 0x004fe2000f8ec0ff */
[----:B------:R-:W2:Y:S11]  /*0970*/  FENCE.VIEW.ASYNC.S ;  /* 0x00000000000073c6 */ /* 0x000eb60000000000 */
[----:B--2---:R3:W2:Y:S01]  /*0980*/  SYNCS.EXCH.64 URZ, [UR5+0xd0], UR10 ;  /* 0x0000d00a05ff75b2 */ /* 0x0046a20008000100 */
[----:B------:R3:W1:Y:S02]  /*0990*/  SYNCS.EXCH.64 URZ, [UR5+0xd8], UR10 ;  /* 0x0000d80a05ff75b2 */ /* 0x0006640008000100 */
[----:B---3--:R-:W-:Y:S01]  /*09a0*/  NOP ;  /* 0x0000000000007918 */ /* 0x008fe20000000000 */
.L_x_12:
[----:B------:R-:W3:Y:S01]  /*09b0*/  SHFL.IDX PT, R2, R53, RZ, 0x1f ;  /* 0x00001fff35027589 */ /* 0x000ee200000e0000 */
[----:B------:R-:W-:Y:S01]  /*09c0*/  NOP ;  /* 0x0000000000007918 */ /* 0x000fe20000000000 */
[----:B---3--:R-:W-:-:S13]  /*09d0*/  ISETP.NE.AND P0, PT, R2, 0x4, PT ;  /* 0x000000040200780c */ /* 0x008fda0003f05270 */
[----:B------:R-:W-:Y:S05]  /*09e0*/  @P0 BRA `(.L_x_13) ;  /* 0x00000000004c0947 */ /* 0x000fea0003800000 */
[----:B--2---:R-:W2:Y:S01]  /*09f0*/  S2UR UR5, SR_CgaCtaId ;  /* 0x00000000000579c3 */ /* 0x004ea20000008800 */
[----:B------:R-:W-:Y:S01]  /*0a00*/  UMOV UR9, 0x100 ;  /* 0x0000010000097882 */ /* 0x000fe20000000000 */
[----:B------:R-:W-:Y:S01]  /*0a10*/  UMOV UR7, 0x400 ;  /* 0x0000040000077882 */ /* 0x000fe20000000000 */
[----:B------:R-:W-:Y:S01]  /*0a20*/  USEL UR9, UR9, 0xe0, UP2 ;  /* 0x000000e009097887 */ /* 0x000fe20009000000 */
[----:B------:R-:W-:Y:S01]  /*0a30*/  UMOV UR4, 0x1 ;  /* 0x0000000100047882 */ /* 0x000fe20000000000 */
[----:B------:R-:W-:Y:S01]  /*0a40*/  ELECT P0, URZ, PT ;  /* 0x0000000000ff782f */ /* 0x000fe20003800000 */
[----:B------:R-:W-:-:S04]  /*0a50*/  UIADD3 UR10, UPT, UPT, -UR4, 0x100000, URZ ;  /* 0x00100000040a7890 */ /* 0x000fc8000fffe1ff */
[----:B------:R-:W-:Y:S02]  /*0a60*/  USHF.L.U32 UR11, UR10, 0xb, URZ ;  /* 0x0000000b0a0b7899 */ /* 0x000fe400080006ff */
[----:B------:R-:W-:Y:S02]  /*0a70*/  USHF.L.U32 UR10, UR10, 0x1, URZ ;  /* 0x000000010a0a7899 */ /* 0x000fe400080006ff */
[----:B------:R-:W-:-:S04]  /*0a80*/  UIADD3 UR12, UPT, UPT, -UR9, 0x100000, URZ ;  /* 0x00100000090c7890 */ /* 0x000fc8000fffe1ff */
[----:B------:R-:W-:Y:S02]  /*0a90*/  USHF.L.U32 UR13, UR12, 0xb, URZ ;  /* 0x0000000b0c0d7899 */ /* 0x000fe400080006ff */
[----:B------:R-:W-:Y:S02]  /*0aa0*/  USHF.L.U32 UR12, UR12, 0x1, URZ ;  /* 0x000000010c0c7899 */ /* 0x000fe400080006ff */
[----:B--2---:R-:W-:Y:S01]  /*0ab0*/  ULEA UR5, UR5, UR7, 0x18 ;  /* 0x0000000705057291 */ /* 0x004fe2000f8ec0ff */
[----:B------:R-:W2:Y:S11]  /*0ac0*/  FENCE.VIEW.ASYNC.S ;  /* 0x00000000000073c6 */ /* 0x000eb60000000000 */
[----:B--2---:R3:W2:Y:S01]  /*0ad0*/  SYNCS.EXCH.64 URZ, [UR5+0xe0], UR10 ;  /* 0x0000e00a05ff75b2 */ /* 0x0046a20008000100 */
[----:B------:R3:W1:Y:S01]  /*0ae0*/  SYNCS.EXCH.64 URZ, [UR5+0xf0], UR12 ;  /* 0x0000f00c05ff75b2 */ /* 0x0006620008000100 */
[----:B------:R3:W1:Y:S01]  /*0af0*/  SYNCS.EXCH.64 URZ, [UR5+0xe8], UR10 ;  /* 0x0000e80a05ff75b2 */ /* 0x0006620008000100 */
[----:B------:R3:W1:Y:S02]  /*0b00*/  SYNCS.EXCH.64 URZ, [UR5+0xf8], UR12 ;  /* 0x0000f80c05ff75b2 */ /* 0x0006640008000100 */
[----:B---3--:R-:W-:Y:S01]  /*0b10*/  NOP ;  /* 0x0000000000007918 */ /* 0x008fe20000000000 */
.L_x_13:
[----:B------:R-:W3:Y:S01]  /*0b20*/  SHFL.IDX PT, R2, R53, RZ, 0x1f ;  /* 0x00001fff35027589 */ /* 0x000ee200000e0000 */
[----:B------:R-:W-:Y:S01]  /*0b30*/  NOP ;  /* 0x0000000000007918 */ /* 0x000fe20000000000 */
[----:B---3--:R-:W-:-:S13]  /*0b40*/  ISETP.NE.AND P0, PT, R2, 0x5, PT ;  /* 0x000000050200780c */ /* 0x008fda0003f05270 */
[----:B------:R-:W-:Y:S05]  /*0b50*/  @P0 BRA `(.L_x_14) ;  /* 0x0000000000580947 */ /* 0x000fea0003800000 */
[----:B--2---:R-:W2:Y:S01]  /*0b60*/  S2UR UR7, SR_CgaCtaId ;  /* 0x00000000000779c3 */ /* 0x004ea20000008800 */
        /* <DEDUP_REMOVED lines=12> */
[----:B--2---:R3:W2:Y:S01]  /*0c30*/  SYNCS.EXCH.64 URZ, [UR7+0x100], UR10 ;  /* 0x0001000a07ff75b2 */ /* 0x0046a20008000100 */
[----:B------:R3:W1:Y:S01]  /*0c40*/  SYNCS.EXCH.64 URZ, [UR7+0x120], UR4 ;  /* 0x0001200407ff75b2 */ /* 0x0006620008000100 */
[----:B------:R3:W1:Y:S01]  /*0c50*/  SYNCS.EXCH.64 URZ, [UR7+0x108], UR10 ;  /* 0x0001080a07ff75b2 */ /* 0x0006620008000100 */
[----:B------:R3:W1:Y:S01]  /*0c60*/  SYNCS.EXCH.64 URZ, [UR7+0x128], UR4 ;  /* 0x0001280407ff75b2 */ /* 0x0006620008000100 */
[----:B------:R3:W1:Y:S01]  /*0c70*/  SYNCS.EXCH.64 URZ, [UR7+0x110], UR10 ;  /* 0x0001100a07ff75b2 */ /* 0x0006620008000100 */
[----:B------:R3:W1:Y:S01]  /*0c80*/  SYNCS.EXCH.64 URZ, [UR7+0x130], UR4 ;  /* 0x0001300407ff75b2 */ /* 0x0006620008000100 */
[----:B------:R3:W1:Y:S01]  /*0c90*/  SYNCS.EXCH.64 URZ, [UR7+0x118], UR10 ;  /* 0x0001180a07ff75b2 */ /* 0x0006620008000100 */
[----:B------:R3:W1:Y:S02]  /*0ca0*/  SYNCS.EXCH.64 URZ, [UR7+0x138], UR4 ;  /* 0x0001380407ff75b2 */ /* 0x0006640008000100 */
[----:B---3--:R-:W-:Y:S01]  /*0cb0*/  NOP ;  /* 0x0000000000007918 */ /* 0x008fe20000000000 */
.L_x_14:
        /* <DEDUP_REMOVED lines=18> */
.L_x_15:
[----:B--2---:R-:W2:Y:S01]  /*0de0*/  S2UR UR5, SR_CTAID.X ;  /* 0x00000000000579c3 */ /* 0x004ea20000002500 */
[----:B------:R-:W-:-:S05]  /*0df0*/  CS2R.32 R48, SR_CgaSize ;  /* 0x0000000000307805 */ /* 0x000fca0000008a00 */
[----:B------:R-:W-:-:S05]  /*0e00*/  IMAD R48, R48, -0xa0, RZ ;  /* 0xffffff6030307824 */ /* 0x000fca00078e02ff */
[----:B------:R-:W-:-:S14]  /*0e10*/  R2UR UR9, R48 ;  /* 0x00000000300972ca */ /* 0x000fdc00000e0000 */
[----:B------:R-:W3:Y:S01]  /*0e20*/  LDCU UR9, c[0x0][UR9+0x2b0] ;  /* 0x00005600090977ac */ /* 0x000ee20008000800 */
[----:B------:R-:W-:Y:S01]  /*0e30*/  NOP ;  /* 0x0000000000007918 */ /* 0x000fe20000000000 */
[----:B------:R-:W-:-:S05]  /*0e40*/  CS2R.32 R48, SR_CgaSize ;  /* 0x0000000000307805 */ /* 0x000fca0000008a00 */
[----:B------:R-:W-:-:S05]  /*0e50*/  IMAD R48, R48, -0xa0, RZ ;  /* 0xffffff6030307824 */ /* 0x000fca00078e02ff */
[----:B------:R-:W-:-:S14]  /*0e60*/  R2UR UR7, R48 ;  /* 0x00000000300772ca */ /* 0x000fdc00000e0000 */
[----:B------:R-:W4:Y:S01]  /*0e70*/  LDCU UR7, c[0x0][UR7+0x2b4] ;  /* 0x00005680070777ac */ /* 0x000f220008000800 */
[----:B------:R-:W1:Y:S08]  /*0e80*/  S2UR UR4, SR_CTAID.Y ;  /* 0x00000000000479c3 */ /* 0x000e700000002600 */
[----:B------:R-:W4:Y:S01]  /*0e90*/  LDC R10, c[0x0][0xb24] ;  /* 0x0002c900ff0a7b82 */ /* 0x000f220000000800 */
[----:B--2---:R-:W-:-:S02]  /*0ea0*/  I2FP.F32.U32 R46, UR5 ;  /* 0x00000005002e7c45 */ /* 0x004fc40008201000 */
[----:B------:R-:W-:-:S05]  /*0eb0*/  CS2R.32 R3, SR_CgaSize ;  /* 0x0000000000037805 */ /* 0x000fca0000008a00 */
[----:B------:R-:W-:-:S06]  /*0ec0*/  IMAD R3, R3, -0xa0, RZ ;  /* 0xffffff6003037824 */ /* 0x000fcc00078e02ff */
[----:B------:R-:W2:Y:S01]  /*0ed0*/  LDC R3, c[0x0][R3+0x2a0] ;  /* 0x0000a80003037b82 */ /* 0x000ea20000000800 */
[----:B------:R-:W-:Y:S01]  /*0ee0*/  MOV R48, UR5 ;  /* 0x0000000500307c02 */ /* 0x000fe20008000f00 */
[----:B---3--:R-:W-:Y:S01]  /*0ef0*/  FMUL R46, R46, UR9 ;  /* 0x000000092e2e7c20 */ /* 0x008fe20008400000 */
[----:B-1----:R-:W-:Y:S02]  /*0f00*/  I2FP.F32.U32 R31, UR4 ;  /* 0x00000004001f7c45 */ /* 0x002fe40008201000 */
[----:B------:R-:W-:-:S05]  /*0f10*/  CS2R.32 R2, SR_CgaSize ;  /* 0x0000000000027805 */ /* 0x000fca0000008a00 */
[----:B------:R-:W-:-:S06]  /*0f20*/  IMAD R2, R2, -0xa0, RZ ;  /* 0xffffff6002027824 */ /* 0x000fcc00078e02ff */
[----:B------:R-:W1:Y:S01]  /*0f30*/  LDC R2, c[0x0][R2+0x2a4] ;  /* 0x0000a90002027b82 */ /* 0x000e620000000800 */
[----:B------:R-:W-:Y:S01]  /*0f40*/  MOV R47, UR4 ;  /* 0x00000004002f7c02 */ /* 0x000fe20008000f00 */
[----:B------:R-:W3:Y:S01]  /*0f50*/  F2I.U32.TRUNC.NTZ R46, R46 ;  /* 0x0000002e002e7305 */ /* 0x000ee2000020f000 */
[----:B----4-:R-:W-:-:S05]  /*0f60*/  FMUL R31, R31, UR7 ;  /* 0x000000071f1f7c20 */ /* 0x010fca0008400000 */
[----:B------:R-:W-:Y:S01]  /*0f70*/  BAR.SYNC.DEFER_BLOCKING 0x0 ;  /* 0x0000000000007b1d */ /* 0x000fe20000010000 */
[----:B------:R-:W-:-:S05]  /*0f80*/  ISETP.GE.AND P0, PT, R10, 0x1, PT ;  /* 0x000000010a00780c */ /* 0x000fca0003f06270 */
[----:B------:R-:W4:Y:S02]  /*0f90*/  F2I.U32.TRUNC.NTZ R31, R31 ;  /* 0x0000001f001f7305 */ /* 0x000f24000020f000 */
[----:B------:R-:W1:Y:S01]  /*0fa0*/  S2UR UR36, SR_CTAID.Z ;  /* 0x00000000002479c3 */ /* 0x000e620000002700 */
[----:B---3--:R-:W-:-:S05]  /*0fb0*/  IADD3 R46, PT, PT, -R46, RZ, RZ ;  /* 0x000000ff2e2e7210 */ /* 0x008fca0007ffe1ff */
[----:B--2---:R-:W-:Y:S01]  /*0fc0*/  IMAD R46, R3, R46, UR5 ;  /* 0x00000005032e7e24 */ /* 0x004fe2000f8e022e */
[----:B----4-:R-:W-:-:S05]  /*0fd0*/  IADD3 R31, PT, PT, -R31, RZ, RZ ;  /* 0x000000ff1f1f7210 */ /* 0x010fca0007ffe1ff */
[----:B-1----:R-:W-:Y:S01]  /*0fe0*/  IMAD R31, R2, R31, UR4 ;  /* 0x00000004021f7e24 */ /* 0x002fe2000f8e021f */
[----:B------:R-:W-:Y:S06]  /*0ff0*/  @!P0 BRA `(.L_x_16) ;  /* 0x0000000000b88947 */ /* 0x000fec0003800000 */
[----:B------:R-:W1:Y:S01]  /*1000*/  LDC.64 R4, c[0x0][0xb18] ;  /* 0x0002c600ff047b82 */ /* 0x000e620000000a00 */
[----:B------:R-:W-:-:S07]  /*1010*/  ISETP.NE.AND P0, PT, R10, 0x1, PT ;  /* 0x000000010a00780c */ /* 0x000fce0003f05270 */
[----:B------:R-:W2:Y:S08]  /*1020*/  LDC R9, c[0x0][0xb0c] ;  /* 0x0002c300ff097b82 */ /* 0x000eb00000000800 */
[----:B------:R-:W3:Y:S08]  /*1030*/  LDC R12, c[0x0][0x370] ;  /* 0x0000dc00ff0c7b82 */ /* 0x000ef00000000800 */
[----:B------:R-:W4:Y:S01]  /*1040*/  LDC R11, c[0x0][0x374] ;  /* 0x0000dd00ff0b7b82 */ /* 0x000f220000000800 */
[----:B-1----:R-:W-:-:S07]  /*1050*/  ISETP.NE.AND P1, PT, R4, 0x1, PT ;  /* 0x000000010400780c */ /* 0x002fce0003f25270 */
[----:B------:R-:W3:Y:S01]  /*1060*/  LDC.64 R6, c[0x0][0xb10] ;  /* 0x0002c400ff067b82 */ /* 0x000ee20000000a00 */
[----:B--2---:R-:W-:-:S07]  /*1070*/  ISETP.NE.AND P2, PT, R9, 0x1, PT ;  /* 0x000000010900780c */ /* 0x004fce0003f45270 */
[----:B------:R-:W1:Y:S08]  /*1080*/  LDC R8, c[0x0][0xb20] ;  /* 0x0002c800ff087b82 */ /* 0x000e700000000800 */
[----:B------:R-:W2:Y:S01]  /*1090*/  LDC.64 R2, c[0x0][0xb28] ;  /* 0x0002ca00ff027b82 */ /* 0x000ea20000000a00 */
[----:B----4-:R-:W-:-:S04]  /*10a0*/  IMAD.HI.U32 R13, R11, R5, RZ ;  /* 0x000000050b0d7227 */ /* 0x010fc800078e00ff */
[----:B------:R-:W-:-:S04]  /*10b0*/  IMAD.HI.U32 R5, R47, R5, RZ ;  /* 0x000000052f057227 */ /* 0x000fc800078e00ff */
[----:B---3--:R-:W-:-:S05]  /*10c0*/  IMAD.HI.U32 R14, R12, R6, RZ ;  /* 0x000000060c0e7227 */ /* 0x008fca00078e00ff */
[-C--:B------:R-:W-:Y:S01]  /*10d0*/  @P2 SHF.R.U32.HI R12, RZ, R7.reuse, R14 ;  /* 0x00000007ff0c2219 */ /* 0x080fe2000001160e */
[C---:B------:R-:W-:Y:S01]  /*10e0*/  IMAD.HI.U32 R14, R48.reuse, R6, RZ ;  /* 0x00000006300e7227 */ /* 0x040fe200078e00ff */
[-C--:B-1----:R-:W-:Y:S02]  /*10f0*/  @P1 SHF.R.U32.HI R11, RZ, R8.reuse, R13 ;  /* 0x00000008ff0b1219 */ /* 0x082fe4000001160d */
[----:B------:R-:W-:Y:S02]  /*1100*/  SHF.R.U32.HI R5, RZ, R8, R5 ;  /* 0x00000008ff057219 */ /* 0x000fe40000011605 */
[----:B------:R-:W-:Y:S02]  /*1110*/  SHF.R.U32.HI R14, RZ, R7, R14 ;  /* 0x00000007ff0e7219 */ /* 0x000fe4000001160e */
[----:B------:R-:W-:Y:S01]  /*1120*/  SEL R5, R47, R5, !P1 ;  /* 0x000000052f057207 */ /* 0x000fe20004800000 */
[----:B--2---:R-:W-:Y:S01]  /*1130*/  IMAD.HI.U32 R13, R11, R2, RZ ;  /* 0x000000020b0d7227 */ /* 0x004fe200078e00ff */
[----:B------:R-:W-:-:S03]  /*1140*/  SEL R14, R48, R14, !P2 ;  /* 0x0000000e300e7207 */ /* 0x000fc60005000000 */
[----:B------:R-:W-:Y:S01]  /*1150*/  IMAD.HI.U32 R6, R12, R2, RZ ;  /* 0x000000020c067227 */ /* 0x000fe200078e00ff */
[----:B------:R-:W-:-:S04]  /*1160*/  @P0 SHF.R.U32.HI R11, RZ, R3, R13 ;  /* 0x00000003ff0b0219 */ /* 0x000fc8000001160d */
[----:B------:R-:W-:Y:S01]  /*1170*/  @P0 SHF.R.U32.HI R12, RZ, R3, R6 ;  /* 0x00000003ff0c0219 */ /* 0x000fe20000011606 */
[----:B------:R-:W-:-:S04]  /*1180*/  IMAD R11, R11, R10, RZ ;  /* 0x0000000a0b0b7224 */ /* 0x000fc800078e02ff */
[----:B------:R-:W-:Y:S01]  /*1190*/  IMAD R6, R12, R10, RZ ;  /* 0x0000000a0c067224 */ /* 0x000fe200078e02ff */
[----:B------:R-:W-:-:S04]  /*11a0*/  ISETP.GE.AND P1, PT, R5, R11, PT ;  /* 0x0000000b0500720c */ /* 0x000fc80003f26270 */
[----:B------:R-:W-:Y:S01]  /*11b0*/  ISETP.GE.OR P1, PT, R14, R6, P1 ;  /* 0x000000060e00720c */ /* 0x000fe20000f26670 */
[----:B------:R-:W-:-:S05]  /*11c0*/  IMAD.HI.U32 R6, R5, R2, RZ ;  /* 0x0000000205067227 */ /* 0x000fca00078e00ff */
[----:B------:R-:W-:-:S04]  /*11d0*/  SHF.R.U32.HI R6, RZ, R3, R6 ;  /* 0x00000003ff067219 */ /* 0x000fc80000011606 */
[----:B------:R-:W-:-:S03]  /*11e0*/  SEL R6, R5, R6, !P0 ;  /* 0x0000000605067207 */ /* 0x000fc60004000000 */
[----:B------:R-:W-:Y:S01]  /*11f0*/  @!P1 IMAD.HI.U32 R7, R14, R2, RZ ;  /* 0x000000020e079227 */ /* 0x000fe200078e00ff */
[----:B------:R-:W-:-:S04]  /*1200*/  IADD3 R2, PT, PT, -R6, RZ, RZ ;  /* 0x000000ff06027210 */ /* 0x000fc80007ffe1ff */
[----:B------:R-:W-:Y:S01]  /*1210*/  @!P1 SHF.R.U32.HI R3, RZ, R3, R7 ;  /* 0x00000003ff039219 */ /* 0x000fe20000011607 */
[----:B------:R-:W-:Y:S01]  /*1220*/  IMAD R2, R10, R2, R5 ;  /* 0x000000020a027224 */ /* 0x000fe200078e0205 */
[----:B------:R-:W-:Y:S02]  /*1230*/  IADD3 R7, PT, PT, -R5, RZ, RZ ;  /* 0x000000ff05077210 */ /* 0x000fe40007ffe1ff */
[----:B------:R-:W-:-:S03]  /*1240*/  @!P1 SEL R3, R14, R3, !P0 ;  /* 0x000000030e039207 */ /* 0x000fc60004000000 */
[----:B------:R-:W-:Y:S02]  /*1250*/  IMAD R7, R4, R7, R47 ;  /* 0x0000000704077224 */ /* 0x000fe400078e022f */
[--C-:B------:R-:W-:Y:S02]  /*1260*/  @!P1 IMAD.IADD R6, R6, 0x1, -R3.reuse ;  /* 0x0000000106069824 */ /* 0x100fe400078e0a03 */
[----:B------:R-:W-:Y:S01]  /*1270*/  @!P1 IMAD R3, R2, R12, R3 ;  /* 0x0000000c02039224 */ /* 0x000fe200078e0203 */
[----:B------:R-:W-:Y:S01]  /*1280*/  IADD3 R2, PT, PT, -R14, RZ, RZ ;  /* 0x000000ff0e027210 */ /* 0x000fe20007ffe1ff */
[----:B------:R-:W-:Y:S02]  /*1290*/  @!P1 IMAD R5, R6, R10, R14 ;  /* 0x0000000a06059224 */ /* 0x000fe400078e020e */
[----:B------:R-:W-:Y:S02]  /*12a0*/  @!P1 IMAD.MOV.U32 R14, RZ, RZ, R3 ;  /* 0x000000ffff0e9224 */ /* 0x000fe400078e0003 */
[----:B------:R-:W-:-:S02]  /*12b0*/  IMAD R2, R9, R2, R48 ;  /* 0x0000000209027224 */ /* 0x000fc400078e0230 */
[----:B------:R-:W-:Y:S02]  /*12c0*/  IMAD R47, R5, R4, R7 ;  /* 0x00000004052f7224 */ /* 0x000fe400078e0207 */
[----:B------:R-:W-:Y:S02]  /*12d0*/  IMAD R48, R14, R9, R2 ;  /* 0x000000090e307224 */ /* 0x000fe400078e0202 */
.L_x_16:
[----:B------:R-:W1:Y:S01]  /*12e0*/  LDCU UR4, c[0x0][0xb30] ;  /* 0x00016600ff0477ac */ /* 0x000e620008000800 */
[----:B------:R-:W2:Y:S08]  /*12f0*/  S2UR UR37, SR_CgaCtaId ;  /* 0x00000000002579c3 */ /* 0x000eb00000008800 */
[----:B------:R-:W3:Y:S01]  /*1300*/  LDC R22, c[0x0][0xb24] ;  /* 0x0002c900ff167b82 */ /* 0x000ee20000000800 */
[----:B-1----:R-:W-:-:S09]  /*1310*/  UISETP.NE.AND UP1, UPT, UR4, 0x1, UPT ;  /* 0x000000010400788c */ /* 0x002fd2000bf25270 */
[----:B--2---:R-:W-:Y:S05]  /*1320*/  BRA.U UP1, `(.L_x_17) ;  /* 0x0000000101407547 */ /* 0x004fea000b800000 */
[----:B------:R-:W1:Y:S08]  /*1330*/  LDC.64 R4, c[0x0][0xb10] ;  /* 0x0002c400ff047b82 */ /* 0x000e700000000a00 */
[----:B------:R-:W2:Y:S08]  /*1340*/  LDC.64 R2, c[0x0][0xb18] ;  /* 0x0002c600ff027b82 */ /* 0x000eb00000000a00 */
[----:B------:R-:W4:Y:S08]  /*1350*/  LDC R6, c[0x0][0xb20] ;  /* 0x0002c800ff067b82 */ /* 0x000f300000000800 */
[----:B------:R-:W3:Y:S01]  /*1360*/  LDC R7, c[0x0][0xb0c] ;  /* 0x0002c300ff077b82 */ /* 0x000ee20000000800 */
[----:B-1----:R-:W-:-:S05]  /*1370*/  IMAD.HI.U32 R4, R48, R4, RZ ;  /* 0x0000000430047227 */ /* 0x002fca00078e00ff */
[----:B------:R-:W-:Y:S01]  /*1380*/  SHF.R.U32.HI R4, RZ, R5, R4 ;  /* 0x00000005ff047219 */ /* 0x000fe20000011604 */
[----:B--2---:R-:W-:Y:S01]  /*1390*/  IMAD.HI.U32 R3, R47, R3, RZ ;  /* 0x000000032f037227 */ /* 0x004fe200078e00ff */
[----:B------:R-:W-:-:S04]  /*13a0*/  ISETP.NE.AND P0, PT, R2, 0x1, PT ;  /* 0x000000010200780c */ /* 0x000fc80003f05270 */
[----:B----4-:R-:W-:-:S04]  /*13b0*/  SHF.R.U32.HI R3, RZ, R6, R3 ;  /* 0x00000006ff037219 */ /* 0x010fc80000011603 */
[----:B------:R-:W-:Y:S02]  /*13c0*/  SEL R3, R47, R3, !P0 ;  /* 0x000000032f037207 */ /* 0x000fe40004000000 */
[----:B---3--:R-:W-:-:S04]  /*13d0*/  ISETP.NE.AND P1, PT, R7, 0x1, PT ;  /* 0x000000010700780c */ /* 0x008fc80003f25270 */
[----:B------:R-:W-:-:S05]  /*13e0*/  SEL R4, R48, R4, !P1 ;  /* 0x0000000430047207 */ /* 0x000fca0004800000 */
[----:B------:R-:W-:Y:S02]  /*13f0*/  IMAD.IADD R5, R3, 0x1, -R4 ;  /* 0x0000000103057824 */ /* 0x000fe400078e0a04 */
[----:B------:R-:W-:Y:S02]  /*1400*/  IMAD.IADD R3, R4, 0x1, -R3 ;  /* 0x0000000104037824 */ /* 0x000fe400078e0a03 */
[----:B------:R-:W-:Y:S02]  /*1410*/  IMAD R48, R5, R7, R48 ;  /* 0x0000000705307224 */ /* 0x000fe400078e0230 */
[----:B------:R-:W-:-:S07]  /*1420*/  IMAD R47, R3, R2, R47 ;  /* 0x00000002032f7224 */ /* 0x000fce00078e022f */
.L_x_17:
[----:B------:R-:W-:Y:S01]  /*1430*/  BAR.SYNC.DEFER_BLOCKING 0x0 ;  /* 0x0000000000007b1d */ /* 0x000fe20000010000 */
[----:B------:R-:W-:Y:S01]  /*1440*/  UISETP.NE.AND UP1, UPT, UR8, 0x2, UPT ;  /* 0x000000020800788c */ /* 0x000fe2000bf25270 */
[----:B------:R-:W-:Y:S02]  /*1450*/  ISETP.NE.OR P5, PT, R0, 0x2, !P5 ;  /* 0x000000020000780c */ /* 0x000fe40006fa5670 */
[----:B------:R-:W-:-:S06]  /*1460*/  LOP3.LUT R2, R61, 0x1f, RZ, 0xc0, !PT ;  /* 0x0000001f3d027812 */ /* 0x000fcc00078ec0ff */
[----:B------:R-:W-:Y:S05]  /*1470*/  BRA.U UP1, `(.L_x_18) ;  /* 0x0000001501b07547 */ /* 0x000fea000b800000 */
[----:B------:R-:W1:Y:S01]  /*1480*/  LDCU UR13, c[0x0][0x38c] ;  /* 0x00007180ff0d77ac */ /* 0x000e620008000800 */
[----:B------:R-:W2:Y:S01]  /*1490*/  LDC R8, c[0x0][0x370] ;  /* 0x0000dc00ff087b82 */ /* 0x000ea20000000800 */
[----:B------:R-:W-:Y:S01]  /*14a0*/  PLOP3.LUT P1, PT, PT, PT, UP2, 0x80, 0x8 ;  /* 0x000000000008781c */ /* 0x000fe20003f2f028 */
[----:B------:R-:W-:Y:S01]  /*14b0*/  IMAD.MOV.U32 R15, RZ, RZ, 0x1 ;  /* 0x00000001ff0f7424 */ /* 0x000fe200078e00ff */
[----:B------:R-:W-:Y:S01]  /*14c0*/  ISETP.EQ.OR P4, PT, R2, RZ, P5 ;  /* 0x000000ff0200720c */ /* 0x000fe20002f82670 */
[----:B------:R-:W-:Y:S01]  /*14d0*/  IMAD.MOV.U32 R14, RZ, RZ, RZ ;  /* 0x000000ffff0e7224 */ /* 0x000fe200078e00ff */
[----:B------:R-:W-:Y:S02]  /*14e0*/  PLOP3.LUT P1, PT, P1, PT, PT, 0x8, 0x80 ;  /* 0x000000000080781c */ /* 0x000fe40000f2e170 */
[----:B------:R-:W-:Y:S01]  /*14f0*/  CS2R R12, SRZ ;  /* 0x00000000000c7805 */ /* 0x000fe2000001ff00 */
[----:B------:R-:W-:Y:S01]  /*1500*/  IMAD.MOV.U32 R11, RZ, RZ, 0x1 ;  /* 0x00000001ff0b7424 */ /* 0x000fe200078e00ff */
[----:B------:R-:W4:Y:S01]  /*1510*/  LDC R0, c[0x0][0x374] ;  /* 0x0000dd00ff007b82 */ /* 0x000f220000000800 */
[----:B------:R-:W2:Y:S01]  /*1520*/  LDCU.64 UR22, c[0x0][0x348] ;  /* 0x00006900ff1677ac */ /* 0x000ea20008000a00 */
[----:B------:R-:W-:Y:S01]  /*1530*/  UMOV UR6, URZ ;  /* 0x000000ff00067c82 */ /* 0x000fe20008000000 */
[----:B-1----:R-:W-:-:S04]  /*1540*/  UIADD3 UR5, UPT, UPT, UR13, 0x7f, URZ ;  /* 0x0000007f0d057890 */ /* 0x002fc8000fffe0ff */
[----:B------:R-:W-:-:S04]  /*1550*/  USHF.R.S32.HI UR4, URZ, 0x1f, UR5 ;  /* 0x0000001fff047899 */ /* 0x000fc80008011405 */
[----:B------:R-:W-:-:S04]  /*1560*/  ULEA.HI UR4, UR4, UR5, URZ, 0x7 ;  /* 0x0000000504047291 */ /* 0x000fc8000f8f38ff */
[----:B------:R-:W-:Y:S02]  /*1570*/  USHF.R.S32.HI UR15, URZ, 0x7, UR4 ;  /* 0x00000007ff0f7899 */ /* 0x000fe40008011404 */
[----:B------:R-:W-:Y:S02]  /*1580*/  UIADD3 UR4, UPT, UPT, UR13, -0x1, URZ ;  /* 0xffffffff0d047890 */ /* 0x000fe4000fffe0ff */
[----:B------:R-:W-:Y:S02]  /*1590*/  UISETP.LT.U32.AND UP0, UPT, UR15, 0xb, UPT ;  /* 0x0000000b0f00788c */ /* 0x000fe4000bf01070 */
[----:B------:R-:W-:Y:S02]  /*15a0*/  UISETP.GE.U32.AND UP1, UPT, UR4, -0xff, UPT ;  /* 0xffffff010400788c */ /* 0x000fe4000bf26070 */
[----:B------:R-:W-:Y:S02]  /*15b0*/  USEL UR14, UR15, 0xb, UP0 ;  /* 0x0000000b0f0e7887 */ /* 0x000fe40008000000 */
[----:B------:R-:W-:-:S02]  /*15c0*/  UIADD3 UR13, UPT, UPT, UR13, 0xfe, URZ ;  /* 0x000000fe0d0d7890 */ /* 0x000fc4000fffe0ff */
[----:B------:R-:W-:Y:S02]  /*15d0*/  UIADD3 UR5, UPT, UPT, UR14, -0x1, URZ ;  /* 0xffffffff0e057890 */ /* 0x000fe4000fffe0ff */
[----:B------:R-:W-:-:S03]  /*15e0*/  UIADD3 UR7, UPT, UPT, UR15, -UR14, URZ ;  /* 0x8000000e0f077290 */ /* 0x000fc6000fffe0ff */
[----:B------:R-:W-:-:S04]  /*15f0*/  @UP1 UIADD3 UR5, UPT, UPT, UR14, URZ, URZ ;  /* 0x000000ff0e051290 */ /* 0x000fc8000fffe0ff */
[----:B--2---:R-:W-:-:S12]  /*1600*/  UIADD3 UR5, UPT, UPT, UR5, 0x1, URZ ;  /* 0x0000000105057890 */ /* 0x004fd8000fffe0ff */
.L_x_36:
[----:B------:R-:W-:Y:S01]  /*1610*/  UISETP.NE.AND UP0, UPT, UR37, URZ, UPT ;  /* 0x000000ff2500728c */ /* 0x000fe2000bf05270 */
[----:B------:R-:W1:Y:S08]  /*1620*/  S2UR UR37, SR_CgaCtaId ;  /* 0x00000000002579c3 */ /* 0x000e700000008800 */
[----:B------:R-:W-:Y:S05]  /*1630*/  BRA.U UP0, `(.L_x_19) ;  /* 0x0000000100347547 */ /* 0x000fea000b800000 */
[----:B------:R-:W2:Y:S01]  /*1640*/  S2R R2, SR_CgaCtaId ;  /* 0x0000000000027919 */ /* 0x000ea20000008800 */
[----:B------:R-:W-:-:S04]  /*1650*/  MOV R3, 0x400 ;  /* 0x0000040000037802 */ /* 0x000fc80000000f00 */
[----:B--2---:R-:W-:Y:S02]  /*1660*/  LEA R2, R2, R3, 0x18 ;  /* 0x0000000302027211 */ /* 0x004fe400078ec0ff */
[----:B------:R-:W-:-:S03]  /*1670*/  SHF.L.U32 R3, R11, 0x1f, RZ ;  /* 0x0000001f0b037819 */ /* 0x000fc600000006ff */
[----:B------:R-:W-:-:S04]  /*1680*/  IMAD R2, R12, 0x8, R2 ;  /* 0x000000080c027824 */ /* 0x000fc800078e0202 */
[----:B------:R-:W2:Y:S02]  /*1690*/  SYNCS.PHASECHK.TRANS64.TRYWAIT P0, [R2+URZ+0x150], R3 ;  /* 0x00015003020075a7 */ /* 0x000ea400080011ff */
[----:B--2---:R-:W-:Y:S05]  /*16a0*/  @!P0 BRA `(.L_x_20) ;  /* 0x0000004c00d48947 */ /* 0x004fea0003800000 */
.L_x_110:
[----:B------:R-:W-:Y:S01]  /*16b0*/  VIADD R12, R12, 0x1 ;  /* 0x000000010c0c7836 */ /* 0x000fe20000000000 */
[----:B------:R2:W-:Y:S04]  /*16c0*/  SYNCS.ARRIVE.TRANS64.A1T0 RZ, [R2+URZ+0x140], RZ ;  /* 0x000140ff02ff79a7 */ /* 0x0005e800081000ff */
[----:B------:R-:W-:-:S04]  /*16d0*/  ISETP.NE.AND P0, PT, R12, 0x2, PT ;  /* 0x000000020c00780c */ /* 0x000fc80003f05270 */
[----:B------:R-:W-:Y:S02]  /*16e0*/  SEL R12, R12, RZ, P0 ;  /* 0x000000ff0c0c7207 */ /* 0x000fe40000000000 */
[----:B--2---:R-:W-:-:S04]  /*16f0*/  SEL R2, RZ, 0x1, P0 ;  /* 0x00000001ff027807 */ /* 0x004fc80000000000 */
[----:B------:R-:W-:-:S07]  /*1700*/  LOP3.LUT R11, R11, R2, RZ, 0x3c, !PT ;  /* 0x000000020b0b7212 */ /* 0x000fce00078e3cff */
.L_x_19:
[----:B------:R-:W-:Y:S01]  /*1710*/  UMOV UR4, 0x400 ;  /* 0x0000040000047882 */ /* 0x000fe20000000000 */
[----:B------:R-:W-:Y:S01]  /*1720*/  SHF.L.U32 R2, R15, 0x1f, RZ ;  /* 0x0000001f0f027819 */ /* 0x000fe200000006ff */
[----:B-1----:R-:W-:Y:S01]  /*1730*/  ULEA UR4, UR37, UR4, 0x18 ;  /* 0x0000000425047291 */ /* 0x002fe2000f8ec0ff */
[----:B------:R-:W-:Y:S01]  /*1740*/  R2UR UR35, R48 ;  /* 0x00000000302372ca */ /* 0x000fe200000e0000 */
[----:B------:R-:W-:Y:S01]  /*1750*/  UISETP.GE.U32.AND UP0, UPT, UR13, 0xff, UPT ;  /* 0x000000ff0d00788c */ /* 0x000fe2000bf06070 */
[----:B------:R-:W-:Y:S01]  /*1760*/  R2UR UR19, R47 ;  /* 0x000000002f1372ca */ /* 0x000fe200000e0000 */
[----:B------:R-:W-:Y:S01]  /*1770*/  ULEA UR8, UR6, UR4, 0x3 ;  /* 0x0000000406087291 */ /* 0x000fe2000f8e18ff */
[----:B------:R-:W-:-:S08]  /*1780*/  UMOV UR29, URZ ;  /* 0x000000ff001d7c82 */ /* 0x000fd00008000000 */
[----:B------:R1:W2:Y:S01]  /*1790*/  SYNCS.PHASECHK.TRANS64.TRYWAIT P0, [UR8+0x58], R2 ;  /* 0x00005802ff0075a7 */ /* 0x0002a20008001108 */
[----:B------:R-:W-:Y:S02]  /*17a0*/  USHF.L.U32 UR35, UR35, 0x6, URZ ;  /* 0x0000000623237899 */ /* 0x000fe400080006ff */
[----:B------:R-:W-:Y:S01]  /*17b0*/  USHF.L.U32 UR19, UR19, 0x4, URZ ;  /* 0x0000000413137899 */ /* 0x000fe200080006ff */
[----:B------:R-:W-:Y:S11]  /*17c0*/  BRA.U !UP0, `(.L_x_21) ;  /* 0x0000000108d87547 */ /* 0x000ff6000b800000 */
[----:B------:R-:W-:Y:S01]  /*17d0*/  UMOV UR21, URZ ;  /* 0x000000ff00157c82 */ /* 0x000fe20008000000 */
[----:B------:R-:W-:-:S05]  /*17e0*/  UMOV UR42, UR6 ;  /* 0x00000006002a7c82 */ /* 0x000fca0008000000 */
.L_x_26:
[----:B-1----:R-:W-:Y:S01]  /*17f0*/  ULEA UR33, UR42, UR4, 0x3 ;  /* 0x000000042a217291 */ /* 0x002fe2000f8e18ff */
[----:B--2---:R-:W-:Y:S01]  /*1800*/  @!P5 MOV R3, 0x5000 ;  /* 0x000050000003d802 */ /* 0x004fe20000000f00 */
[----:B--2---:R-:W-:Y:S10]  /*1810*/  @P0 BRA `(.L_x_22) ;  /* 0x00000000000c0947 */ /* 0x004ff40003800000 */
[----:B------:R-:W-:-:S04]  /*1820*/  SHF.L.U32 R4, R15, 0x1f, RZ ;  /* 0x0000001f0f047819 */ /* 0x000fc800000006ff */
[----:B------:R-:W2:Y:S02]  /*1830*/  SYNCS.PHASECHK.TRANS64.TRYWAIT P0, [UR33+0x58], R4 ;  /* 0x00005804ff0075a7 */ /* 0x000ea40008001121 */
[----:B--2---:R-:W-:Y:S05]  /*1840*/  @!P0 BRA `(.L_x_23) ;  /* 0x0000004c00808947 */ /* 0x004fea0003800000 */
.L_x_22:
[----:B------:R2:W-:Y:S01]  /*1850*/  @!P5 SYNCS.ARRIVE.TRANS64 RZ, [UR33], R3 ;  /* 0x00000003ffffd9a7 */ /* 0x0005e20008000021 */
[----:B------:R-:W-:Y:S04]  /*1860*/  BSSY.RECONVERGENT B0, `(.L_x_24) ;  /* 0x0000003000007945 */ /* 0x000fe80003800200 */
[----:B------:R-:W-:Y:S05]  /*1870*/  @P4 BRA `(.L_x_25) ;  /* 0x0000000000044947 */ /* 0x000fea0003800000 */
[----:B------:R-:W-:Y:S05]  /*1880*/  BPT.TRAP 0x1 ;  /* 0x000000040000795c */ /* 0x000fea0000300000 */
.L_x_25:
[----:B------:R-:W-:Y:S05]  /*1890*/  BSYNC.RECONVERGENT B0 ;  /* 0x0000000000007941 */ /* 0x000fea0003800200 */
.L_x_24:
[----:B------:R-:W-:Y:S02]  /*18a0*/  UIADD3 UR6, UPT, UPT, UR42, 0x1, URZ ;  /* 0x000000012a067890 */ /* 0x000fe4000fffe0ff */
[----:B------:R-:W-:Y:S02]  /*18b0*/  ULEA UR24, UR42, UR4, 0xe ;  /* 0x000000042a187291 */ /* 0x000fe4000f8e70ff */
[----:B------:R-:W-:Y:S02]  /*18c0*/  UISETP.NE.AND UP0, UPT, UR6, 0xb, UPT ;  /* 0x0000000b0600788c */ /* 0x000fe4000bf05270 */
[----:B------:R-:W-:Y:S02]  /*18d0*/  UIADD3 UR40, UP1, UPT, UR22, 0x80, URZ ;  /* 0x0000008016287890 */ /* 0x000fe4000ff3e0ff */
[----:B------:R-:W-:Y:S02]  /*18e0*/  USEL UR9, URZ, 0x1, UP0 ;  /* 0x00000001ff097887 */ /* 0x000fe40008000000 */
[----:B------:R-:W-:-:S02]  /*18f0*/  USEL UR6, UR6, URZ, UP0 ;  /* 0x000000ff06067287 */ /* 0x000fc40008000000 */
[----:B------:R-:W-:Y:S02]  /*1900*/  USHF.L.U32 UR34, UR21, 0x7, URZ ;  /* 0x0000000715227899 */ /* 0x000fe400080006ff */
[----:B------:R-:W-:Y:S01]  /*1910*/  ULEA UR8, UR6, UR4, 0x3 ;  /* 0x0000000406087291 */ /* 0x000fe2000f8e18ff */
[----:B------:R-:W-:Y:S01]  /*1920*/  LOP3.LUT R15, R15, UR9, RZ, 0x3c, !PT ;  /* 0x000000090f0f7c12 */ /* 0x000fe2000f8e3cff */
[----:B------:R-:W-:Y:S02]  /*1930*/  UIADD3 UR38, UP0, UPT, UR22, 0x180, URZ ;  /* 0x0000018016267890 */ /* 0x000fe4000ff1e0ff */
[----:B------:R-:W-:Y:S01]  /*1940*/  UIADD3.X UR41, UPT, UPT, URZ, UR23, URZ, UP1, !UPT ;  /* 0x00000017ff297290 */ /* 0x000fe20008ffe4ff */
[----:B-1----:R-:W-:Y:S01]  /*1950*/  SHF.L.U32 R2, R15, 0x1f, RZ ;  /* 0x0000001f0f027819 */ /* 0x002fe200000006ff */
[----:B------:R-:W-:Y:S02]  /*1960*/  UIADD3 UR32, UPT, UPT, UR24, 0x1300, URZ ;  /* 0x0000130018207890 */ /* 0x000fe4000fffe0ff */
[----:B------:R-:W-:Y:S01]  /*1970*/  UIADD3 UR26, UPT, UPT, UR34, 0x40, URZ ;  /* 0x00000040221a7890 */ /* 0x000fe2000fffe0ff */
[----:B------:R1:W1:Y:S01]  /*1980*/  SYNCS.PHASECHK.TRANS64.TRYWAIT P0, [UR8+0x58], R2 ;  /* 0x00005802ff0075a7 */ /* 0x0002620008001108 */
[----:B------:R-:W-:-:S02]  /*1990*/  ULEA UR8, UR42, UR4, 0xc ;  /* 0x000000042a087291 */ /* 0x000fc4000f8e60ff */
[----:B------:R-:W-:Y:S02]  /*19a0*/  UIADD3 UR24, UPT, UPT, UR24, 0x3300, URZ ;  /* 0x0000330018187890 */ /* 0x000fe4000fffe0ff */
[----:B------:R-:W-:Y:S02]  /*19b0*/  UIADD3.X UR39, UPT, UPT, URZ, UR23, URZ, UP0, !UPT ;  /* 0x00000017ff277290 */ /* 0x000fe400087fe4ff */
[----:B------:R-:W-:Y:S02]  /*19c0*/  UIADD3 UR16, UPT, UPT, UR8, 0x2d300, URZ ;  /* 0x0002d30008107890 */ /* 0x000fe4000fffe0ff */
[----:B------:R-:W-:Y:S01]  /*19d0*/  UIADD3 UR8, UPT, UPT, UR8, 0x2db00, URZ ;  /* 0x0002db0008087890 */ /* 0x000fe2000fffe0ff */
[----:B------:R-:W-:Y:S01]  /*19e0*/  UMOV UR30, 0x0 ;  /* 0x00000000001e7882 */ /* 0x000fe20000000000 */
[----:B------:R-:W-:Y:S01]  /*19f0*/  UMOV UR31, 0x10000000 ;  /* 0x10000000001f7882 */ /* 0x000fe20000000000 */
[----:B------:R-:W-:Y:S01]  /*1a00*/  UMOV UR25, UR33 ;  /* 0x0000002100197c82 */ /* 0x000fe20008000000 */
[----:B------:R-:W-:Y:S01]  /*1a10*/  UMOV UR27, UR35 ;  /* 0x00000023001b7c82 */ /* 0x000fe20008000000 */
[----:B------:R-:W-:Y:S01]  /*1a20*/  UMOV UR28, UR36 ;  /* 0x00000024001c7c82 */ /* 0x000fe20008000000 */
[----:B------:R-:W-:Y:S01]  /*1a30*/  UMOV UR17, UR33 ;  /* 0x0000002100117c82 */ /* 0x000fe20008000000 */
[----:B------:R-:W-:Y:S01]  /*1a40*/  UMOV UR20, UR36 ;  /* 0x0000002400147c82 */ /* 0x000fe20008000000 */
[----:B------:R-:W-:Y:S01]  /*1a50*/  UMOV UR18, UR34 ;  /* 0x0000002200127c82 */ /* 0x000fe20008000000 */
[----:B------:R1:W-:Y:S01]  /*1a60*/  UTMALDG.3D [UR32], [UR40], desc[UR30] ;  /* 0x00001e20280075b4 */ /* 0x0003e20008011000 */
[----:B------:R-:W-:Y:S01]  /*1a70*/  UMOV UR11, UR19 ;  /* 0x00000013000b7c82 */ /* 0x000fe20008000000 */
[----:B------:R-:W-:Y:S01]  /*1a80*/  UMOV UR12, UR36 ;  /* 0x00000024000c7c82 */ /* 0x000fe20008000000 */
[----:B------:R-:W-:Y:S01]  /*1a90*/  UMOV UR9, UR33 ;  /* 0x0000002100097c82 */ /* 0x000fe20008000000 */
[----:B------:R-:W-:Y:S01]  /*1aa0*/  UMOV UR10, UR26 ;  /* 0x0000001a000a7c82 */ /* 0x000fe20008000000 */
[----:B------:R-:W-:Y:S01]  /*1ab0*/  UIADD3 UR21, UPT, UPT, UR21, 0x1, URZ ;  /* 0x0000000115157890 */ /* 0x000fe2000fffe0ff */
[----:B------:R-:W-:Y:S01]  /*1ac0*/  UMOV UR29, UR5 ;  /* 0x00000005001d7c82 */ /* 0x000fe20008000000 */
[----:B------:R1:W-:Y:S02]  /*1ad0*/  UTMALDG.3D [UR24], [UR40], desc[UR30] ;  /* 0x00001e18280075b4 */ /* 0x0003e40008011000 */
[----:B------:R-:W-:Y:S01]  /*1ae0*/  UISETP.NE.AND UP0, UPT, UR21, UR5, UPT ;  /* 0x000000051500728c */ /* 0x000fe2000bf05270 */
[----:B------:R-:W-:Y:S01]  /*1af0*/  UMOV UR42, UR6 ;  /* 0x00000006002a7c82 */ /* 0x000fe20008000000 */
[----:B------:R1:W-:Y:S01]  /*1b00*/  UTMALDG.3D [UR16], [UR38], desc[UR30] ;  /* 0x00001e10260075b4 */ /* 0x0003e20008011000 */
[----:B------:R1:W-:Y:S06]  /*1b10*/  UTMALDG.3D [UR8], [UR38], desc[UR30] ;  /* 0x00001e08260075b4 */ /* 0x0003ec0008011000 */
[----:B------:R-:W-:Y:S05]  /*1b20*/  BRA.U UP0, `(.L_x_26) ;  /* 0xfffffffd00307547 */ /* 0x000fea000b83ffff */
.L_x_21:
[----:B-1----:R-:W-:Y:S01]  /*1b30*/  ULEA UR8, UR6, UR4, 0x3 ;  /* 0x0000000406087291 */ /* 0x002fe2000f8e18ff */
[----:B------:R-:W-:Y:S01]  /*1b40*/  SHF.L.U32 R2, R15, 0x1f, RZ ;  /* 0x0000001f0f027819 */ /* 0x000fe200000006ff */
[----:B------:R-:W-:Y:S01]  /*1b50*/  @!P1 SYNCS.ARRIVE.TRANS64.A1T0 RZ, [UR4+0xd8], RZ ;  /* 0x0000d8ffffff99a7 */ /* 0x000fe20008100004 */
[----:B------:R-:W-:-:S06]  /*1b60*/  UISETP.GT.AND UP0, UPT, UR15, UR14, UPT ;  /* 0x0000000e0f00728c */ /* 0x000fcc000bf04270 */
[----:B--2---:R1:W2:Y:S03]  /*1b70*/  SYNCS.PHASECHK.TRANS64.TRYWAIT P0, [UR8+0x58], R2 ;  /* 0x00005802ff0075a7 */ /* 0x0042a60008001108 */
[----:B------:R-:W-:Y:S05]  /*1b80*/  BRA.U !UP0, `(.L_x_27) ;  /* 0x0000000108d47547 */ /* 0x000fea000b800000 */
[----:B------:R-:W-:Y:S01]  /*1b90*/  UIADD3 UR21, UPT, UPT, UR7, UR29, URZ ;  /* 0x0000001d07157290 */ /* 0x000fe2000fffe0ff */
[----:B------:R-:W-:-:S11]  /*1ba0*/  UMOV UR42, UR6 ;  /* 0x00000006002a7c82 */ /* 0x000fd60008000000 */
.L_x_32:
[----:B-1----:R-:W-:Y:S01]  /*1bb0*/  ULEA UR33, UR42, UR4, 0x3 ;  /* 0x000000042a217291 */ /* 0x002fe2000f8e18ff */
[----:B--2---:R-:W-:Y:S01]  /*1bc0*/  @!P5 MOV R3, 0x5000 ;  /* 0x000050000003d802 */ /* 0x004fe20000000f00 */
[----:B--2---:R-:W-:Y:S10]  /*1bd0*/  @P0 BRA `(.L_x_28) ;  /* 0x00000000000c0947 */ /* 0x004ff40003800000 */
[----:B------:R-:W-:-:S04]  /*1be0*/  SHF.L.U32 R4, R15, 0x1f, RZ ;  /* 0x0000001f0f047819 */ /* 0x000fc800000006ff */
[----:B------:R-:W2:Y:S02]  /*1bf0*/  SYNCS.PHASECHK.TRANS64.TRYWAIT P0, [UR33+0x58], R4 ;  /* 0x00005804ff0075a7 */ /* 0x000ea40008001121 */
[----:B--2---:R-:W-:Y:S05]  /*1c00*/  @!P0 BRA `(.L_x_29) ;  /* 0x0000004800a88947 */ /* 0x004fea0003800000 */
.L_x_28:
[----:B------:R2:W-:Y:S01]  /*1c10*/  @!P5 SYNCS.ARRIVE.TRANS64 RZ, [UR33], R3 ;  /* 0x00000003ffffd9a7 */ /* 0x0005e20008000021 */
[----:B------:R-:W-:Y:S04]  /*1c20*/  BSSY.RECONVERGENT B0, `(.L_x_30) ;  /* 0x0000003000007945 */ /* 0x000fe80003800200 */
[----:B------:R-:W-:Y:S05]  /*1c30*/  @P4 BRA `(.L_x_31) ;  /* 0x0000000000044947 */ /* 0x000fea0003800000 */
[----:B------:R-:W-:Y:S05]  /*1c40*/  BPT.TRAP 0x1 ;  /* 0x000000040000795c */ /* 0x000fea0000300000 */
.L_x_31:
[----:B------:R-:W-:Y:S05]  /*1c50*/  BSYNC.RECONVERGENT B0 ;  /* 0x0000000000007941 */ /* 0x000fea0003800200 */
.L_x_30:
        /* <DEDUP_REMOVED lines=32> */
[----:B------:R-:W-:Y:S01]  /*1e60*/  UMOV UR10, UR26 ;  /* 0x0000001a000a7c82 */ /* 0x000fe20008000000 */
[----:B------:R-:W-:Y:S01]  /*1e70*/  UIADD3 UR29, UPT, UPT, UR29, 0x1, URZ ;  /* 0x000000011d1d7890 */ /* 0x000fe2000fffe0ff */
[----:B------:R1:W-:Y:S01]  /*1e80*/  UTMALDG.3D [UR24], [UR40], desc[UR30] ;  /* 0x00001e18280075b4 */ /* 0x0003e20008011000 */
[----:B------:R-:W-:-:S02]  /*1e90*/  UMOV UR42, UR6 ;  /* 0x00000006002a7c82 */ /* 0x000fc40008000000 */
[----:B------:R-:W-:Y:S01]  /*1ea0*/  UISETP.NE.AND UP0, UPT, UR29, UR21, UPT ;  /* 0x000000151d00728c */ /* 0x000fe2000bf05270 */
[----:B------:R1:W-:Y:S01]  /*1eb0*/  UTMALDG.3D [UR16], [UR38], desc[UR30] ;  /* 0x00001e10260075b4 */ /* 0x0003e20008011000 */
[----:B------:R1:W-:Y:S07]  /*1ec0*/  UTMALDG.3D [UR8], [UR38], desc[UR30] ;  /* 0x00001e08260075b4 */ /* 0x0003ee0008011000 */
[----:B------:R-:W-:Y:S05]  /*1ed0*/  BRA.U UP0, `(.L_x_32) ;  /* 0xfffffffd00347547 */ /* 0x000fea000b83ffff */
.L_x_27:
[C---:B-1----:R-:W-:Y:S01]  /*1ee0*/  LEA R2, R14.reuse, UR4, 0x3 ;  /* 0x000000040e027c11 */ /* 0x042fe2000f8e18ff */
[----:B------:R-:W-:Y:S01]  /*1ef0*/  NOP ;  /* 0x0000000000007918 */ /* 0x000fe20000000000 */
[----:B--2---:R-:W-:Y:S02]  /*1f00*/  SHF.L.U32 R3, R13, 0x1f, RZ ;  /* 0x0000001f0d037819 */ /* 0x004fe400000006ff */
[----:B------:R-:W-:Y:S02]  /*1f10*/  LEA R4, R14, UR4, 0x4 ;  /* 0x000000040e047c11 */ /* 0x000fe4000f8e20ff */
[----:B------:R-:W1:Y:S02]  /*1f20*/  SYNCS.PHASECHK.TRANS64.TRYWAIT P0, [R2+URZ+0xe0], R3 ;  /* 0x0000e003020075a7 */ /* 0x000e6400080011ff */
[----:B-1----:R-:W-:Y:S05]  /*1f30*/  @!P0 BRA `(.L_x_33) ;  /* 0x0000004400f48947 */ /* 0x002fea0003800000 */
.L_x_113:
[----:B------:R-:W2:Y:S01]  /*1f40*/  LDS.128 R4, [R4+0x170] ;  /* 0x0001700004047984 */ /* 0x000ea20000000c00 */
[----:B---3--:R-:W-:Y:S01]  /*1f50*/  ISETP.GE.AND P0, PT, R22, 0x1, PT ;  /* 0x000000011600780c */ /* 0x008fe20003f06270 */
[----:B-1----:R-:W-:Y:S01]  /*1f60*/  VIADD R2, R2, 0xf0 ;  /* 0x000000f002027836 */ /* 0x002fe20000000000 */
[----:B------:R-:W-:Y:S01]  /*1f70*/  @!PT LDS RZ, [RZ] ;  /* 0x00000000fffff984 */ /* 0x000fe20000000800 */
[----:B------:R-:W-:Y:S01]  /*1f80*/  @!PT LDS RZ, [RZ] ;  /* 0x00000000fffff984 */ /* 0x000fe20000000800 */
[----:B------:R-:W-:Y:S01]  /*1f90*/  @!PT LDS RZ, [RZ] ;  /* 0x00000000fffff984 */ /* 0x000fe20000000800 */
[----:B------:R-:W-:Y:S01]  /*1fa0*/  @!PT LDS RZ, [RZ] ;  /* 0x00000000fffff984 */ /* 0x000fe20000000800 */
[----:B------:R1:W-:Y:S06]  /*1fb0*/  MEMBAR.ALL.CTA ;  /* 0x0000000000007992 */ /* 0x0003ec0000008000 */
[----:B-1----:R-:W1:Y:S01]  /*1fc0*/  FENCE.VIEW.ASYNC.S ;  /* 0x00000000000073c6 */ /* 0x002e620000000000 */
[----:B------:R-:W-:-:S04]  /*1fd0*/  PRMT R2, RZ, 0x654, R2 ;  /* 0x00000654ff027816 */ /* 0x000fc80000000002 */
[----:B-1----:R1:W-:Y:S01]  /*1fe0*/  SYNCS.ARRIVE.TRANS64.RED.A1T0 RZ, [R2+URZ], RZ ;  /* 0x000000ff02ff79a7 */ /* 0x0023e200081004ff */
[----:B--2---:R-:W-:-:S13]  /*1ff0*/  LOP3.LUT P2, RZ, R6, 0x1, RZ, 0xc0, !PT ;  /* 0x0000000106ff7812 */ /* 0x004fda000784c0ff */
[----:B------:R-:W-:Y:S01]  /*2000*/  @P2 SHF.R.U32.HI R3, RZ, 0x10, R5 ;  /* 0x00000010ff032819 */ /* 0x000fe20000011605 */
[----:B------:R-:W-:Y:S01]  /*2010*/  VOTEU.ANY UP0, P2 ;  /* 0x0000000000ff7886 */ /* 0x000fe20001000100 */
[----:B------:R-:W-:Y:S02]  /*2020*/  @P2 MOV R10, R4 ;  /* 0x00000004000a2202 */ /* 0x000fe40000000f00 */
[----:B------:R-:W-:Y:S02]  /*2030*/  @P2 R2UR.BROADCAST UR8, R3 ;  /* 0x00000000030822ca */ /* 0x000fe400008e0000 */
[----:B------:R-:W-:-:S11]  /*2040*/  @P2 LOP3.LUT R9, R5, 0xffff, RZ, 0xc0, !PT ;  /* 0x0000ffff05092812 */ /* 0x000fd600078ec0ff */
[----:B------:R-:W-:Y:S01]  /*2050*/  @UP0 UMOV UR36, UR8 ;  /* 0x0000000800240c82 */ /* 0x000fe20008000000 */
[----:B-1----:R-:W-:Y:S05]  /*2060*/  @!P0 BRA `(.L_x_34) ;  /* 0x0000000000b88947 */ /* 0x002fea0003800000 */
[----:B------:R-:W4:Y:S01]  /*2070*/  LDC.64 R4, c[0x0][0xb18] ;  /* 0x0002c600ff047b82 */ /* 0x000f220000000a00 */
[----:B------:R-:W-:-:S07]  /*2080*/  ISETP.NE.AND P3, PT, R22, 0x1, PT ;  /* 0x000000011600780c */ /* 0x000fce0003f65270 */
[----:B------:R-:W1:Y:S08]  /*2090*/  LDC.64 R6, c[0x0][0xb10] ;  /* 0x0002c400ff067b82 */ /* 0x000e700000000a00 */
[----:B------:R-:W2:Y:S08]  /*20a0*/  LDC R16, c[0x0][0xb20] ;  /* 0x0002c800ff107b82 */ /* 0x000eb00000000800 */
[----:B------:R-:W3:Y:S01]  /*20b0*/  LDC R17, c[0x0][0xb0c] ;  /* 0x0002c300ff117b82 */ /* 0x000ee20000000800 */
[----:B----4-:R-:W-:Y:S01]  /*20c0*/  IMAD.HI.U32 R19, R0, R5, RZ ;  /* 0x0000000500137227 */ /* 0x010fe200078e00ff */
[----:B------:R-:W-:-:S03]  /*20d0*/  ISETP.NE.AND P0, PT, R4, 0x1, PT ;  /* 0x000000010400780c */ /* 0x000fc60003f05270 */
[----:B------:R-:W-:-:S03]  /*20e0*/  IMAD.HI.U32 R5, R9, R5, RZ ;  /* 0x0000000509057227 */ /* 0x000fc600078e00ff */
[----:B------:R-:W4:Y:S01]  /*20f0*/  LDC.64 R2, c[0x0][0xb28] ;  /* 0x0002ca00ff027b82 */ /* 0x000f220000000a00 */
[----:B-1----:R-:W-:-:S04]  /*2100*/  IMAD.HI.U32 R20, R8, R6, RZ ;  /* 0x0000000608147227 */ /* 0x002fc800078e00ff */
[----:B------:R-:W-:Y:S01]  /*2110*/  IMAD.HI.U32 R21, R10, R6, RZ ;  /* 0x000000060a157227 */ /* 0x000fe200078e00ff */
[----:B------:R-:W-:Y:S02]  /*2120*/  SHF.R.U32.HI R20, RZ, R7, R20 ;  /* 0x00000007ff147219 */ /* 0x000fe40000011614 */
[-C--:B--2---:R-:W-:Y:S02]  /*2130*/  SHF.R.U32.HI R19, RZ, R16.reuse, R19 ;  /* 0x00000010ff137219 */ /* 0x084fe40000011613 */
[----:B------:R-:W-:Y:S02]  /*2140*/  SHF.R.U32.HI R5, RZ, R16, R5 ;  /* 0x00000010ff057219 */ /* 0x000fe40000011605 */
[----:B------:R-:W-:Y:S02]  /*2150*/  SEL R19, R0, R19, !P0 ;  /* 0x0000001300137207 */ /* 0x000fe40004000000 */
[----:B------:R-:W-:Y:S02]  /*2160*/  SHF.R.U32.HI R21, RZ, R7, R21 ;  /* 0x00000007ff157219 */ /* 0x000fe40000011615 */
[----:B---3--:R-:W-:-:S02]  /*2170*/  ISETP.NE.AND P1, PT, R17, 0x1, PT ;  /* 0x000000011100780c */ /* 0x008fc40003f25270 */
[----:B------:R-:W-:Y:S02]  /*2180*/  SEL R5, R9, R5, !P0 ;  /* 0x0000000509057207 */ /* 0x000fe40004000000 */
[----:B------:R-:W-:Y:S02]  /*2190*/  SEL R20, R8, R20, !P1 ;  /* 0x0000001408147207 */ /* 0x000fe40004800000 */
[----:B------:R-:W-:Y:S01]  /*21a0*/  SEL R21, R10, R21, !P1 ;  /* 0x000000150a157207 */ /* 0x000fe20004800000 */
[----:B----4-:R-:W-:-:S04]  /*21b0*/  IMAD.HI.U32 R18, R19, R2, RZ ;  /* 0x0000000213127227 */ /* 0x010fc800078e00ff */
        /* <DEDUP_REMOVED lines=10> */
[----:B------:R-:W-:-:S04]  /*2260*/  @!P0 IMAD.HI.U32 R7, R21, R2, RZ ;  /* 0x0000000215078227 */ /* 0x000fc800078e00ff */
[----:B------:R-:W-:Y:S01]  /*2270*/  IMAD.MOV R2, RZ, RZ, -R6 ;  /* 0x000000ffff027224 */ /* 0x000fe200078e0a06 */
[----:B------:R-:W-:Y:S02]  /*2280*/  @!P0 SHF.R.U32.HI R3, RZ, R3, R7 ;  /* 0x00000003ff038219 */ /* 0x000fe40000011607 */
[----:B------:R-:W-:Y:S01]  /*2290*/  IADD3 R7, PT, PT, -R5, RZ, RZ ;  /* 0x000000ff05077210 */ /* 0x000fe20007ffe1ff */
[----:B------:R-:W-:Y:S01]  /*22a0*/  IMAD R2, R22, R2, R5 ;  /* 0x0000000216027224 */ /* 0x000fe200078e0205 */
        /* <DEDUP_REMOVED lines=10> */
.L_x_34:
[----:B------:R-:W1:Y:S02]  /*2350*/  LDCU UR8, c[0x0][0xb30] ;  /* 0x00016600ff0877ac */ /* 0x000e640008000800 */
[----:B-1----:R-:W-:-:S09]  /*2360*/  UISETP.NE.AND UP0, UPT, UR8, 0x1, UPT ;  /* 0x000000010800788c */ /* 0x002fd2000bf05270 */
[----:B------:R-:W-:Y:S05]  /*2370*/  BRA.U UP0, `(.L_x_35) ;  /* 0x0000000100407547 */ /* 0x000fea000b800000 */
[----:B------:R-:W1:Y:S08]  /*2380*/  LDC.64 R4, c[0x0][0xb10] ;  /* 0x0002c400ff047b82 */ /* 0x000e700000000a00 */
[----:B------:R-:W2:Y:S08]  /*2390*/  LDC.64 R2, c[0x0][0xb18] ;  /* 0x0002c600ff027b82 */ /* 0x000eb00000000a00 */
[----:B------:R-:W3:Y:S08]  /*23a0*/  LDC R6, c[0x0][0xb20] ;  /* 0x0002c800ff067b82 */ /* 0x000ef00000000800 */
[----:B------:R-:W4:Y:S01]  /*23b0*/  LDC R7, c[0x0][0xb0c] ;  /* 0x0002c300ff077b82 */ /* 0x000f220000000800 */
[----:B-1----:R-:W-:-:S05]  /*23c0*/  IMAD.HI.U32 R4, R10, R4, RZ ;  /* 0x000000040a047227 */ /* 0x002fca00078e00ff */
[----:B------:R-:W-:Y:S01]  /*23d0*/  SHF.R.U32.HI R4, RZ, R5, R4 ;  /* 0x00000005ff047219 */ /* 0x000fe20000011604 */
[----:B--2---:R-:W-:Y:S01]  /*23e0*/  IMAD.HI.U32 R3, R9, R3, RZ ;  /* 0x0000000309037227 */ /* 0x004fe200078e00ff */
[----:B------:R-:W-:-:S04]  /*23f0*/  ISETP.NE.AND P0, PT, R2, 0x1, PT ;  /* 0x000000010200780c */ /* 0x000fc80003f05270 */
[----:B---3--:R-:W-:-:S04]  /*2400*/  SHF.R.U32.HI R3, RZ, R6, R3 ;  /* 0x00000006ff037219 */ /* 0x008fc80000011603 */
[----:B------:R-:W-:Y:S02]  /*2410*/  SEL R3, R9, R3, !P0 ;  /* 0x0000000309037207 */ /* 0x000fe40004000000 */
[----:B----4-:R-:W-:-:S04]  /*2420*/  ISETP.NE.AND P1, PT, R7, 0x1, PT ;  /* 0x000000010700780c */ /* 0x010fc80003f25270 */
[----:B------:R-:W-:-:S05]  /*2430*/  SEL R4, R10, R4, !P1 ;  /* 0x000000040a047207 */ /* 0x000fca0004800000 */
[----:B------:R-:W-:Y:S02]  /*2440*/  IMAD.IADD R5, R3, 0x1, -R4 ;  /* 0x0000000103057824 */ /* 0x000fe400078e0a04 */
[----:B------:R-:W-:Y:S02]  /*2450*/  IMAD.IADD R3, R4, 0x1, -R3 ;  /* 0x0000000104037824 */ /* 0x000fe400078e0a03 */
[----:B------:R-:W-:Y:S02]  /*2460*/  IMAD R10, R5, R7, R10 ;  /* 0x00000007050a7224 */ /* 0x000fe400078e020a */
[----:B------:R-:W-:-:S07]  /*2470*/  IMAD R9, R3, R2, R9 ;  /* 0x0000000203097224 */ /* 0x000fce00078e0209 */
.L_x_35:
[----:B------:R-:W-:Y:S01]  /*2480*/  VIADD R14, R14, 0x1 ;  /* 0x000000010e0e7836 */ /* 0x000fe20000000000 */
[----:B------:R-:W-:Y:S01]  /*2490*/  PLOP3.LUT P1, PT, PT, PT, PT, 0x80, 0x8 ;  /* 0x000000000008781c */ /* 0x000fe20003f2f070 */
[----:B------:R-:W-:Y:S02]  /*24a0*/  IMAD.IADD R48, R10, 0x1, R46 ;  /* 0x000000010a307824 */ /* 0x000fe400078e022e */
[----:B------:R-:W-:Y:S01]  /*24b0*/  IMAD.IADD R47, R9, 0x1, R31 ;  /* 0x00000001092f7824 */ /* 0x000fe200078e021f */
[----:B------:R-:W-:-:S04]  /*24c0*/  ISETP.NE.AND P0, PT, R14, 0x2, PT ;  /* 0x000000020e00780c */ /* 0x000fc80003f05270 */
[----:B------:R-:W-:Y:S02]  /*24d0*/  SEL R2, RZ, 0x1, P0 ;  /* 0x00000001ff027807 */ /* 0x000fe40000000000 */
[----:B------:R-:W-:Y:S02]  /*24e0*/  SEL R14, R14, RZ, P0 ;  /* 0x000000ff0e0e7207 */ /* 0x000fe40000000000 */
[----:B------:R-:W-:Y:S01]  /*24f0*/  LOP3.LUT R13, R13, R2, RZ, 0x3c, !PT ;  /* 0x000000020d0d7212 */ /* 0x000fe200078e3cff */
[----:B------:R-:W-:Y:S06]  /*2500*/  @P2 BRA `(.L_x_36) ;  /* 0xfffffff000402947 */ /* 0x000fec000383ffff */
[----:B------:R-:W-:Y:S01]  /*2510*/  UIADD3 UR4, UPT, UPT, UR4, 0x58, URZ ;  /* 0x0000005804047890 */ /* 0x000fe2000fffe0ff */
[----:B------:R-:W-:-:S03]  /*2520*/  SHF.L.U32 R2, R15, 0x1f, RZ ;  /* 0x0000001f0f027819 */ /* 0x000fc600000006ff */
[----:B------:R-:W-:-:S09]  /*2530*/  ULEA UR5, UR6, UR4, 0x3 ;  /* 0x0000000406057291 */ /* 0x000fd2000f8e18ff */
[----:B------:R-:W1:Y:S02]  /*2540*/  SYNCS.PHASECHK.TRANS64.TRYWAIT P0, [UR5], R2 ;  /* 0x00000002ff0075a7 */ /* 0x000e640008001105 */
[----:B-1----:R-:W-:Y:S05]  /*2550*/  @!P0 BRA `(.L_x_37) ;  /* 0x0000004000808947 */ /* 0x002fea0003800000 */
.L_x_115:
[----:B------:R-:W-:-:S04]  /*2560*/  UIADD3 UR6, UPT, UPT, UR6, 0x1, URZ ;  /* 0x0000000106067890 */ /* 0x000fc8000fffe0ff */
[----:B------:R-:W-:-:S04]  /*2570*/  UISETP.NE.AND UP0, UPT, UR6, 0xb, UPT ;  /* 0x0000000b0600788c */ /* 0x000fc8000bf05270 */
[----:B------:R-:W-:Y:S02]  /*2580*/  USEL UR7, URZ, 0x1, UP0 ;  /* 0x00000001ff077887 */ /* 0x000fe40008000000 */
[----:B------:R-:W-:-:S04]  /*2590*/  USEL UR6, UR6, URZ, UP0 ;  /* 0x000000ff06067287 */ /* 0x000fc80008000000 */
[----:B------:R-:W-:Y:S01]  /*25a0*/  ULEA UR5, UR6, UR4, 0x3 ;  /* 0x0000000406057291 */ /* 0x000fe2000f8e18ff */
[----:B-1----:R-:W-:-:S04]  /*25b0*/  LOP3.LUT R2, R15, UR7, RZ, 0x3c, !PT ;  /* 0x000000070f027c12 */ /* 0x002fc8000f8e3cff */
[----:B------:R-:W-:-:S04]  /*25c0*/  SHF.L.U32 R3, R2, 0x1f, RZ ;  /* 0x0000001f02037819 */ /* 0x000fc800000006ff */
[----:B------:R-:W1:Y:S02]  /*25d0*/  SYNCS.PHASECHK.TRANS64.TRYWAIT P0, [UR5], R3 ;  /* 0x00000003ff0075a7 */ /* 0x000e640008001105 */
[----:B-1----:R-:W-:Y:S05]  /*25e0*/  @!P0 BRA `(.L_x_38) ;  /* 0x0000004000748947 */ /* 0x002fea0003800000 */
.L_x_117:
[----:B------:R-:W-:-:S04]  /*25f0*/  UIADD3 UR6, UPT, UPT, UR6, 0x1, URZ ;  /* 0x0000000106067890 */ /* 0x000fc8000fffe0ff */
[----:B------:R-:W-:-:S04]  /*2600*/  UISETP.NE.AND UP0, UPT, UR6, 0xb, UPT ;  /* 0x0000000b0600788c */ /* 0x000fc8000bf05270 */
[----:B------:R-:W-:Y:S02]  /*2610*/  USEL UR7, URZ, 0x1, UP0 ;  /* 0x00000001ff077887 */ /* 0x000fe40008000000 */
[----:B------:R-:W-:-:S04]  /*2620*/  USEL UR6, UR6, URZ, UP0 ;  /* 0x000000ff06067287 */ /* 0x000fc80008000000 */
[----:B------:R-:W-:Y:S01]  /*2630*/  ULEA UR5, UR6, UR4, 0x3 ;  /* 0x0000000406057291 */ /* 0x000fe2000f8e18ff */
[----:B------:R-:W-:-:S04]  /*2640*/  LOP3.LUT R2, R2, UR7, RZ, 0x3c, !PT ;  /* 0x0000000702027c12 */ /* 0x000fc8000f8e3cff */
[----:B-1----:R-:W-:-:S04]  /*2650*/  SHF.L.U32 R3, R2, 0x1f, RZ ;  /* 0x0000001f02037819 */ /* 0x002fc800000006ff */
[----:B------:R-:W1:Y:S02]  /*2660*/  SYNCS.PHASECHK.TRANS64.TRYWAIT P0, [UR5], R3 ;  /* 0x00000003ff0075a7 */ /* 0x000e640008001105 */
[----:B-1----:R-:W-:Y:S05]  /*2670*/  @!P0 BRA `(.L_x_39) ;  /* 0x0000004000688947 */ /* 0x002fea0003800000 */
.L_x_119:
        /* <DEDUP_REMOVED lines=9> */
.L_x_121:
        /* <DEDUP_REMOVED lines=9> */
.L_x_123:
        /* <DEDUP_REMOVED lines=9> */
.L_x_125:
        /* <DEDUP_REMOVED lines=9> */
.L_x_127:
        /* <DEDUP_REMOVED lines=9> */
.L_x_129:
        /* <DEDUP_REMOVED lines=9> */
.L_x_131:
        /* <DEDUP_REMOVED lines=9> */
.L_x_133:
[----:B------:R-:W-:-:S04]  /*2a70*/  UIADD3 UR6, UPT, UPT, UR6, 0x1, URZ ;  /* 0x0000000106067890 */ /* 0x000fc8000fffe0ff */
[----:B------:R-:W-:-:S04]  /*2a80*/  UISETP.NE.AND UP0, UPT, UR6, 0xb, UPT ;  /* 0x0000000b0600788c */ /* 0x000fc8000bf05270 */
[----:B------:R-:W-:Y:S02]  /*2a90*/  USEL UR5, URZ, 0x1, UP0 ;  /* 0x00000001ff057887 */ /* 0x000fe40008000000 */
[----:B------:R-:W-:-:S04]  /*2aa0*/  USEL UR6, UR6, URZ, UP0 ;  /* 0x000000ff06067287 */ /* 0x000fc80008000000 */
[----:B------:R-:W-:Y:S01]  /*2ab0*/  ULEA UR6, UR6, UR4, 0x3 ;  /* 0x0000000406067291 */ /* 0x000fe2000f8e18ff */
[----:B------:R-:W-:-:S04]  /*2ac0*/  LOP3.LUT R2, R2, UR5, RZ, 0x3c, !PT ;  /* 0x0000000502027c12 */ /* 0x000fc8000f8e3cff */
[----:B------:R-:W-:Y:S01]  /*2ad0*/  SHF.L.U32 R2, R2, 0x1f, RZ ;  /* 0x0000001f02027819 */ /* 0x000fe200000006ff */
[----:B-1--4-:R-:W-:-:S07]  /*2ae0*/  IMAD.U32 R0, RZ, RZ, UR6 ;  /* 0x00000006ff007e24 */ /* 0x012fce000f8e00ff */
.L_x_47:
[----:B-1----:R1:W2:Y:S02]  /*2af0*/  SYNCS.PHASECHK.TRANS64.TRYWAIT P0, [R0+URZ], R2 ;  /* 0x00000002000075a7 */ /* 0x0022a400080011ff */
[----:B--2---:R-:W-:Y:S05]  /*2b00*/  @!P0 NANOSLEEP.SYNCS 0x989680 ;  /* 0x009896800000895d */ /* 0x004fea0003900000 */
[----:B------:R-:W2:Y:S02]  /*2b10*/  @!P0 SYNCS.PHASECHK.TRANS64 P0, [R0+URZ], R2 ;  /* 0x00000002000085a7 */ /* 0x000ea400080010ff */
[----:B--2---:R-:W-:Y:S05]  /*2b20*/  @P0 EXIT ;  /* 0x000000000000094d */ /* 0x004fea0003800000 */
[----:B------:R-:W-:Y:S05]  /*2b30*/  BRA `(.L_x_47) ;  /* 0xfffffffc00ec7947 */ /* 0x000fea000383ffff */
.L_x_18:
[----:B------:R-:W-:-:S04]  /*2b40*/  UISETP.NE.AND UP1, UPT, UR37, URZ, UPT ;  /* 0x000000ff2500728c */ /* 0x000fc8000bf25270 */
[----:B------:R-:W-:-:S09]  /*2b50*/  UISETP.NE.OR UP1, UPT, UR8, 0x1, UP1 ;  /* 0x000000010800788c */ /* 0x000fd20008f25670 */
[----:B------:R-:W-:Y:S05]  /*2b60*/  BRA.U UP1, `(.L_x_48) ;  /* 0x0000000501487547 */ /* 0x000fea000b800000 */
[----:B------:R-:W-:Y:S01]  /*2b70*/  ISETP.NE.AND P2, PT, R2, RZ, PT ;  /* 0x000000ff0200720c */ /* 0x000fe20003f45270 */
[----:B------:R-:W-:Y:S01]  /*2b80*/  IMAD.MOV.U32 R12, RZ, RZ, 0x1 ;  /* 0x00000001ff0c7424 */ /* 0x000fe200078e00ff */
[----:B------:R-:W-:Y:S02]  /*2b90*/  CS2R R10, SRZ ;  /* 0x00000000000a7805 */ /* 0x000fe4000001ff00 */
[----:B------:R-:W-:Y:S01]  /*2ba0*/  CS2R R8, SRZ ;  /* 0x0000000000087805 */ /* 0x000fe2000001ff00 */
[----:B------:R-:W-:Y:S01]  /*2bb0*/  UMOV UR4, 0x400 ;  /* 0x0000040000047882 */ /* 0x000fe20000000000 */
[----:B------:R-:W-:Y:S01]  /*2bc0*/  UMOV UR6, URZ ;  /* 0x000000ff00067c82 */ /* 0x000fe20008000000 */
[----:B------:R-:W-:-:S12]  /*2bd0*/  ULEA UR37, UR37, UR4, 0x18 ;  /* 0x0000000425257291 */ /* 0x000fd8000f8ec0ff */
.L_x_52:
[----:B------:R-:W-:Y:S02]  /*2be0*/  LEA R0, R8, UR37, 0x3 ;  /* 0x0000002508007c11 */ /* 0x000fe4000f8e18ff */
[----:B------:R-:W-:-:S03]  /*2bf0*/  SHF.L.U32 R4, R9, 0x1f, RZ ;  /* 0x0000001f09047819 */ /* 0x000fc600000006ff */
[----:B------:R-:W-:Y:S01]  /*2c00*/  VIADD R5, R0, 0x150 ;  /* 0x0000015000057836 */ /* 0x000fe20000000000 */
[----:B------:R-:W1:Y:S02]  /*2c10*/  SYNCS.PHASECHK.TRANS64.TRYWAIT P0, [R0+URZ+0x140], R4 ;  /* 0x00014004000075a7 */ /* 0x000e6400080011ff */
[----:B-1----:R-:W-:Y:S05]  /*2c20*/  @!P0 BRA `(.L_x_49) ;  /* 0x0000003c00bc8947 */ /* 0x002fea0003800000 */
.L_x_134:
[----:B------:R-:W-:Y:S01]  /*2c30*/  ULEA UR5, UR6, UR37, 0x3 ;  /* 0x0000002506057291 */ /* 0x000fe2000f8e18ff */
[----:B-1----:R-:W-:Y:S01]  /*2c40*/  PRMT R0, RZ, 0x654, R5 ;  /* 0x00000654ff007816 */ /* 0x002fe20000000005 */
[----:B------:R-:W-:Y:S01]  /*2c50*/  @!P2 IMAD.MOV.U32 R4, RZ, RZ, 0x10 ;  /* 0x00000010ff04a424 */ /* 0x000fe200078e00ff */
[----:B------:R-:W-:Y:S01]  /*2c60*/  SHF.L.U32 R5, R12, 0x1f, RZ ;  /* 0x0000001f0c057819 */ /* 0x000fe200000006ff */
[----:B------:R-:W-:Y:S01]  /*2c70*/  UIADD3 UR4, UPT, UPT, UR5, 0xe0, URZ ;  /* 0x000000e005047890 */ /* 0x000fe2000fffe0ff */
[----:B------:R1:W-:Y:S05]  /*2c80*/  SYNCS.ARRIVE.TRANS64.RED.A1T0 RZ, [R0+URZ], RZ ;  /* 0x000000ff00ff79a7 */ /* 0x0003ea00081004ff */
[----:B------:R-:W-:Y:S01]  /*2c90*/  IMAD.U32 R6, RZ, RZ, UR4 ;  /* 0x00000004ff067e24 */ /* 0x000fe2000f8e00ff */
[----:B------:R-:W2:Y:S04]  /*2ca0*/  SYNCS.PHASECHK.TRANS64.TRYWAIT P0, [UR5+0xf0], R5 ;  /* 0x0000f005ff0075a7 */ /* 0x000ea80008001105 */
[----:B------:R-:W-:Y:S01]  /*2cb0*/  PRMT R6, R2, 0x654, R6 ;  /* 0x0000065402067816 */ /* 0x000fe20000000006 */
[----:B-12---:R-:W-:Y:S06]  /*2cc0*/  @!P0 BRA `(.L_x_50) ;  /* 0x0000003c00a88947 */ /* 0x006fec0003800000 */
.L_x_136:
[----:B------:R-:W-:Y:S01]  /*2cd0*/  ULEA UR4, UR6, UR37, 0x4 ;  /* 0x0000002506047291 */ /* 0x000fe2000f8e20ff */
[----:B------:R-:W-:Y:S01]  /*2ce0*/  SEL R3, R6, R3, !P2 ;  /* 0x0000000306037207 */ /* 0x000fe20005000000 */
[----:B------:R-:W-:Y:S01]  /*2cf0*/  UIADD3 UR5, UPT, UPT, UR5, 0xe0, URZ ;  /* 0x000000e005057890 */ /* 0x000fe2000fffe0ff */
[----:B-1----:R-:W-:Y:S01]  /*2d00*/  LEA R0, R11, UR37, 0x3 ;  /* 0x000000250b007c11 */ /* 0x002fe2000f8e18ff */
[----:B------:R-:W-:Y:S01]  /*2d10*/  UIADD3 UR4, UPT, UPT, UR4, 0x170, URZ ;  /* 0x0000017004047890 */ /* 0x000fe2000fffe0ff */
[----:B------:R1:W-:Y:S01]  /*2d20*/  @!P2 SYNCS.ARRIVE.TRANS64.RED RZ, [R3+URZ], R4 ;  /* 0x0000000403ffa9a7 */ /* 0x0003e200080004ff */
[----:B------:R-:W-:Y:S01]  /*2d30*/  UIADD3 UR6, UPT, UPT, UR6, 0x1, URZ ;  /* 0x0000000106067890 */ /* 0x000fe2000fffe0ff */
[----:B------:R-:W-:-:S03]  /*2d40*/  VIADD R8, R8, 0x1 ;  /* 0x0000000108087836 */ /* 0x000fc60000000000 */
[----:B------:R-:W-:Y:S02]  /*2d50*/  UISETP.NE.AND UP0, UPT, UR6, 0x2, UPT ;  /* 0x000000020600788c */ /* 0x000fe4000bf05270 */
[----:B------:R-:W-:Y:S01]  /*2d60*/  ISETP.NE.AND P0, PT, R8, 0x2, PT ;  /* 0x000000020800780c */ /* 0x000fe20003f05270 */
[----:B------:R-:W-:Y:S06]  /*2d70*/  UGETNEXTWORKID.BROADCAST [UR4], [UR5] ;  /* 0x00000000040073ca */ /* 0x000fec0008000100 */
[----:B------:R-:W-:Y:S02]  /*2d80*/  USEL UR4, URZ, 0x1, UP0 ;  /* 0x00000001ff047887 */ /* 0x000fe40008000000 */
[----:B------:R-:W-:-:S04]  /*2d90*/  USEL UR6, UR6, URZ, UP0 ;  /* 0x000000ff06067287 */ /* 0x000fc80008000000 */
[----:B------:R-:W-:Y:S02]  /*2da0*/  LOP3.LUT R12, R12, UR4, RZ, 0x3c, !PT ;  /* 0x000000040c0c7c12 */ /* 0x000fe4000f8e3cff */
[----:B-1----:R-:W-:-:S04]  /*2db0*/  SHF.L.U32 R4, R10, 0x1f, RZ ;  /* 0x0000001f0a047819 */ /* 0x002fc800000006ff */
[----:B------:R-:W1:Y:S02]  /*2dc0*/  SYNCS.PHASECHK.TRANS64.TRYWAIT P1, [R0+URZ+0xe0], R4 ;  /* 0x0000e004000075a7 */ /* 0x000e6400080211ff */
[----:B-1----:R-:W-:Y:S05]  /*2dd0*/  @!P1 BRA `(.L_x_51) ;  /* 0x0000003c007c9947 */ /* 0x002fea0003800000 */
.L_x_137:
[C---:B-1----:R-:W-:Y:S01]  /*2de0*/  LEA R4, R11.reuse, UR37, 0x4 ;  /* 0x000000250b047c11 */ /* 0x042fe2000f8e20ff */
[----:B------:R-:W-:Y:S01]  /*2df0*/  VIADD R0, R0, 0xf0 ;  /* 0x000000f000007836 */ /* 0x000fe20000000000 */
[----:B------:R-:W-:Y:S01]  /*2e00*/  SEL R8, R8, RZ, P0 ;  /* 0x000000ff08087207 */ /* 0x000fe20000000000 */
[----:B------:R-:W-:-:S03]  /*2e10*/  VIADD R11, R11, 0x1 ;  /* 0x000000010b0b7836 */ /* 0x000fc60000000000 */
[----:B------:R-:W1:Y:S01]  /*2e20*/  LDS.128 R4, [R4+0x170] ;  /* 0x0001700004047984 */ /* 0x000e620000000c00 */
[----:B------:R-:W-:Y:S02]  /*2e30*/  PRMT R0, RZ, 0x654, R0 ;  /* 0x00000654ff007816 */ /* 0x000fe40000000000 */
[C---:B------:R-:W-:Y:S01]  /*2e40*/  ISETP.NE.AND P1, PT, R11.reuse, 0x2, PT ;  /* 0x000000020b00780c */ /* 0x040fe20003f25270 */
[----:B------:R-:W-:Y:S01]  /*2e50*/  @!PT LDS RZ, [RZ] ;  /* 0x00000000fffff984 */ /* 0x000fe20000000800 */
[----:B------:R-:W-:Y:S01]  /*2e60*/  @!PT LDS RZ, [RZ] ;  /* 0x00000000fffff984 */ /* 0x000fe20000000800 */
[----:B------:R-:W-:Y:S01]  /*2e70*/  @!PT LDS RZ, [RZ] ;  /* 0x00000000fffff984 */ /* 0x000fe20000000800 */
[----:B------:R-:W-:Y:S01]  /*2e80*/  @!PT LDS RZ, [RZ] ;  /* 0x00000000fffff984 */ /* 0x000fe20000000800 */
[----:B------:R2:W-:Y:S06]  /*2e90*/  MEMBAR.ALL.CTA ;  /* 0x0000000000007992 */ /* 0x0005ec0000008000 */
[----:B--2---:R-:W2:Y:S01]  /*2ea0*/  FENCE.VIEW.ASYNC.S ;  /* 0x00000000000073c6 */ /* 0x004ea20000000000 */
[----:B------:R-:W-:Y:S01]  /*2eb0*/  SEL R11, R11, RZ, P1 ;  /* 0x000000ff0b0b7207 */ /* 0x000fe20000800000 */
[----:B--2---:R2:W-:Y:S01]  /*2ec0*/  SYNCS.ARRIVE.TRANS64.RED.A1T0 RZ, [R0+URZ], RZ ;  /* 0x000000ff00ff79a7 */ /* 0x0045e200081004ff */
[----:B-1----:R-:W-:-:S02]  /*2ed0*/  LOP3.LUT P3, RZ, R6, 0x1, RZ, 0xc0, !PT ;  /* 0x0000000106ff7812 */ /* 0x002fc4000786c0ff */
[----:B------:R-:W-:-:S04]  /*2ee0*/  SEL R4, RZ, 0x1, P1 ;  /* 0x00000001ff047807 */ /* 0x000fc80000800000 */
[----:B------:R-:W-:Y:S02]  /*2ef0*/  LOP3.LUT R10, R10, R4, RZ, 0x3c, !PT ;  /* 0x000000040a0a7212 */ /* 0x000fe400078e3cff */
[----:B--2---:R-:W-:-:S04]  /*2f00*/  SEL R0, RZ, 0x1, P0 ;  /* 0x00000001ff007807 */ /* 0x004fc80000000000 */
[----:B------:R-:W-:Y:S01]  /*2f10*/  LOP3.LUT R9, R9, R0, RZ, 0x3c, !PT ;  /* 0x0000000009097212 */ /* 0x000fe200078e3cff */
[----:B------:R-:W-:Y:S06]  /*2f20*/  @P3 BRA `(.L_x_52) ;  /* 0xfffffffc002c3947 */ /* 0x000fec000383ffff */
[----:B------:R-:W-:Y:S01]  /*2f30*/  ULEA UR5, UR6, UR37, 0x3 ;  /* 0x0000002506057291 */ /* 0x000fe2000f8e18ff */
[----:B------:R-:W-:-:S08]  /*2f40*/  SHF.L.U32 R2, R12, 0x1f, RZ ;  /* 0x0000001f0c027819 */ /* 0x000fd000000006ff */
[----:B------:R-:W1:Y:S02]  /*2f50*/  SYNCS.PHASECHK.TRANS64 P0, [UR5+0xf0], R2 ;  /* 0x0000f002ff0075a7 */ /* 0x000e640008001005 */
[----:B-1----:R-:W-:Y:S05]  /*2f60*/  @P0 BRA `(.L_x_53) ;  /* 0x0000000000080947 */ /* 0x002fea0003800000 */
[----:B------:R-:W1:Y:S02]  /*2f70*/  SYNCS.PHASECHK.TRANS64.TRYWAIT P0, [UR5+0xf0], R2 ;  /* 0x0000f002ff0075a7 */ /* 0x000e640008001105 */
[----:B-1----:R-:W-:Y:S05]  /*2f80*/  @!P0 BRA `(.L_x_54) ;  /* 0x0000003c00248947 */ /* 0x002fea0003800000 */
.L_x_53:
[----:B------:R-:W-:-:S04]  /*2f90*/  UIADD3 UR4, UPT, UPT, UR6, 0x1, URZ ;  /* 0x0000000106047890 */ /* 0x000fc8000fffe0ff */
[----:B------:R-:W-:-:S04]  /*2fa0*/  UISETP.NE.AND UP0, UPT, UR4, 0x2, UPT ;  /* 0x000000020400788c */ /* 0x000fc8000bf05270 */
[----:B------:R-:W-:Y:S02]  /*2fb0*/  USEL UR7, URZ, 0x1, UP0 ;  /* 0x00000001ff077887 */ /* 0x000fe40008000000 */
[----:B------:R-:W-:-:S04]  /*2fc0*/  USEL UR4, UR4, URZ, UP0 ;  /* 0x000000ff04047287 */ /* 0x000fc80008000000 */
[----:B------:R-:W-:Y:S01]  /*2fd0*/  ULEA UR4, UR4, UR37, 0x3 ;  /* 0x0000002504047291 */ /* 0x000fe2000f8e18ff */
[----:B-1----:R-:W-:-:S04]  /*2fe0*/  LOP3.LUT R2, R12, UR7, RZ, 0x3c, !PT ;  /* 0x000000070c027c12 */ /* 0x002fc8000f8e3cff */
[----:B------:R-:W-:-:S04]  /*2ff0*/  SHF.L.U32 R0, R2, 0x1f, RZ ;  /* 0x0000001f02007819 */ /* 0x000fc800000006ff */
[----:B------:R-:W1:Y:S02]  /*3000*/  SYNCS.PHASECHK.TRANS64 P0, [UR4+0xf0], R0 ;  /* 0x0000f000ff0075a7 */ /* 0x000e640008001004 */
[----:B-1----:R-:W-:Y:S05]  /*3010*/  @P0 EXIT ;  /* 0x000000000000094d */ /* 0x002fea0003800000 */
[----:B------:R-:W-:Y:S02]  /*3020*/  SHF.L.U32 R2, R2, 0x1f, RZ ;  /* 0x0000001f02027819 */ /* 0x000fe400000006ff */
[----:B------:R-:W-:-:S07]  /*3030*/  MOV R0, UR4 ;  /* 0x0000000400007c02 */ /* 0x000fce0008000f00 */
.L_x_55:
[----:B-1----:R1:W2:Y:S02]  /*3040*/  SYNCS.PHASECHK.TRANS64.TRYWAIT P0, [R0+URZ+0xf0], R2 ;  /* 0x0000f002000075a7 */ /* 0x0022a400080011ff */
[----:B--2---:R-:W-:Y:S05]  /*3050*/  @!P0 NANOSLEEP.SYNCS 0x989680 ;  /* 0x009896800000895d */ /* 0x004fea0003900000 */
[----:B------:R-:W2:Y:S02]  /*3060*/  @!P0 SYNCS.PHASECHK.TRANS64 P0, [R0+URZ+0xf0], R2 ;  /* 0x0000f002000085a7 */ /* 0x000ea400080010ff */
[----:B--2---:R-:W-:Y:S05]  /*3070*/  @P0 EXIT ;  /* 0x000000000000094d */ /* 0x004fea0003800000 */
[----:B------:R-:W-:Y:S05]  /*3080*/  BRA `(.L_x_55) ;  /* 0xfffffffc00ec7947 */ /* 0x000fea000383ffff */
.L_x_48:
[----:B------:R-:W-:-:S09]  /*3090*/  UISETP.NE.AND UP1, UPT, UR8, URZ, UPT ;  /* 0x000000ff0800728c */ /* 0x000fd2000bf25270 */
[----:B------:R-:W-:Y:S05]  /*30a0*/  BRA.U UP1, `(.L_x_56) ;  /* 0x00000011013c7547 */ /* 0x000fea000b800000 */
[----:B------:R-:W-:Y:S01]  /*30b0*/  UMOV UR4, 0x40 ;  /* 0x0000004000047882 */ /* 0x000fe20000000000 */
[----:B------:R-:W-:Y:S01]  /*30c0*/  NOP ;  /* 0x0000000000007918 */ /* 0x000fe20000000000 */
[----:B------:R-:W-:Y:S01]  /*30d0*/  ULEA UR4, UR37, UR4, 0x18 ;  /* 0x0000000425047291 */ /* 0x000fe2000f8ec0ff */
[----:B------:R-:W-:Y:S02]  /*30e0*/  UMOV UR5, 0x400 ;  /* 0x0000040000057882 */ /* 0x000fe40000000000 */
[----:B------:R-:W-:-:S06]  /*30f0*/  ULEA UR37, UR37, UR5, 0x18 ;  /* 0x0000000525257291 */ /* 0x000fcc000f8ec0ff */
[----:B------:R-:W1:Y:S02]  /*3100*/  LDS.U8 R0, [UR4+0x1c] ;  /* 0x00001c04ff007984 */ /* 0x000e640008000000 */
[----:B-1----:R-:W-:-:S13]  /*3110*/  ISETP.NE.AND P0, PT, R0, RZ, PT ;  /* 0x000000ff0000720c */ /* 0x002fda0003f05270 */
[----:B------:R-:W-:Y:S05]  /*3120*/  @P0 BRA `(.L_x_57) ;  /* 0x0000000000580947 */ /* 0x000fea0003800000 */
[----:B------:R-:W-:-:S13]  /*3130*/  ELECT P0, URZ, PT ;  /* 0x0000000000ff782f */ /* 0x000fda0003800000 */
[----:B------:R-:W-:Y:S05]  /*3140*/  @!P0 BRA `(.L_x_58) ;  /* 0x0000000000608947 */ /* 0x000fea0003800000 */
[----:B------:R-:W-:Y:S01]  /*3150*/  UMOV UR5, 0x10 ;  /* 0x0000001000057882 */ /* 0x000fe20000000000 */
[----:B------:R-:W-:Y:S01]  /*3160*/  HFMA2 R0, -RZ, RZ, 0, 5.9604644775390625e-08 ;  /* 0x00000001ff007431 */ /* 0x000fe200000001ff */
[----:B------:R-:W-:-:S03]  /*3170*/  MOV R2, 0xffff ;  /* 0x0000ffff00027802 */ /* 0x000fc60000000f00 */
[----:B------:R-:W-:Y:S04]  /*3180*/  DEPBAR.LE SB1, 0x36 ;  /* 0x00009d800000791a */ /* 0x000fe80000000000 */
[----:B------:R-:W1:Y:S02]  /*3190*/  UTCATOMSWS.FIND_AND_SET.ALIGN UP0, UR5, UR5 ;  /* 0x00000005000575e3 */ /* 0x000e640008000800 */
[----:B-1----:R-:W-:Y:S01]  /*31a0*/  MOV R3, UR5 ;  /* 0x0000000500037c02 */ /* 0x002fe20008000f00 */
[----:B------:R-:W-:Y:S06]  /*31b0*/  BRA.U UP0, `(.L_x_59) ;  /* 0x0000000100187547 */ /* 0x000fec000b800000 */
.L_x_60:
[----:B------:R-:W-:Y:S05]  /*31c0*/  NANOSLEEP 0x64 ;  /* 0x000000640000795d */ /* 0x000fea0003800000 */
[----:B------:R-:W-:-:S05]  /*31d0*/  UMOV UR5, 0x10 ;  /* 0x0000001000057882 */ /* 0x000fca0000000000 */
[----:B------:R-:W-:Y:S04]  /*31e0*/  DEPBAR.LE SB1, 0x36 ;  /* 0x00009d800000791a */ /* 0x000fe80000000000 */
[----:B------:R-:W1:Y:S02]  /*31f0*/  UTCATOMSWS.FIND_AND_SET.ALIGN UP0, UR5, UR5 ;  /* 0x00000005000575e3 */ /* 0x000e640008000800 */
[----:B-1----:R-:W-:Y:S01]  /*3200*/  MOV R3, UR5 ;  /* 0x0000000500037c02 */ /* 0x002fe20008000f00 */
[----:B------:R-:W-:Y:S05]  /*3210*/  BRA.U !UP0, `(.L_x_60) ;  /* 0xfffffffd08e87547 */ /* 0x000fea000b83ffff */
.L_x_59:
[-C--:B------:R-:W-:Y:S02]  /*3220*/  SHF.L.U32 R2, R2, R3.reuse, RZ ;  /* 0x0000000302027219 */ /* 0x080fe400000006ff */
[----:B------:R-:W-:Y:S01]  /*3230*/  SHF.L.U32 R0, R0, R3, RZ ;  /* 0x0000000300007219 */ /* 0x000fe200000006ff */
[----:B------:R-:W-:Y:S02]  /*3240*/  IMAD.SHL.U32 R3, R3, 0x20, RZ ;  /* 0x0000002003037824 */ /* 0x000fe400078e00ff */
[----:B------:R1:W-:Y:S04]  /*3250*/  ATOMS.OR RZ, [UR4+0x14], R2 ;  /* 0x00001402ffff798c */ /* 0x0003e8000b000004 */
[----:B------:R1:W-:Y:S04]  /*3260*/  ATOMS.OR RZ, [UR4+0x18], R0 ;  /* 0x00001800ffff798c */ /* 0x0003e8000b000004 */
[----:B------:R1:W-:Y:S01]  /*3270*/  STS [UR37+0x190], R3 ;  /* 0x00019003ff007988 */ /* 0x0003e20008000825 */
[----:B------:R-:W-:Y:S05]  /*3280*/  BRA `(.L_x_58) ;  /* 0x0000000000107947 */ /* 0x000fea0003800000 */
.L_x_57:
[----:B------:R-:W-:Y:S02]  /*3290*/  MOV R0, 0xffffffff ;  /* 0xffffffff00007802 */ /* 0x000fe40000000f00 */
[----:B------:R-:W-:-:S03]  /*32a0*/  MOV R2, 0x32d0 ;  /* 0x000032d000027802 */ /* 0x000fc60000000f00 */
[----:B------:R1:W-:Y:S04]  /*32b0*/  STS [UR37+0x190], R0 ;  /* 0x00019000ff007988 */ /* 0x0003e80008000825 */
[----:B-1-3-5:R-:W-:Y:S05]  /*32c0*/  CALL.REL.NOINC `($__internal_1_$__cuda_sm10x_tcgen05_guardrail_trap_phase_invalid_during_alloc) ;  /* 0x0000003c00b47944 */ /* 0x02afea0003c00000 */
.L_x_58:
[----:B------:R-:W-:Y:S05]  /*32d0*/  WARPSYNC.ALL ;  /* 0x0000000000007948 */ /* 0x000fea0003800000 */
[----:B------:R-:W2:Y:S01]  /*32e0*/  S2UR UR5, SR_CgaCtaId ;  /* 0x00000000000579c3 */ /* 0x000ea20000008800 */
[----:B------:R-:W-:Y:S01]  /*32f0*/  UMOV UR4, 0x400 ;  /* 0x0000040000047882 */ /* 0x000fe20000000000 */
[----:B------:R-:W-:-:S06]  /*3300*/  NOP ;  /* 0x0000000000007918 */ /* 0x000fcc0000000000 */
[----:B------:R-:W-:Y:S06]  /*3310*/  BAR.ARV 0x6, 0xa0 ;  /* 0x0182800000007b1d */ /* 0x000fec0000002000 */
[----:B------:R-:W4:Y:S01]  /*3320*/  LDCU UR7, c[0x0][0x38c] ;  /* 0x00007180ff0777ac */ /* 0x000f220008000800 */
[----:B------:R-:W-:Y:S01]  /*3330*/  IMAD.MOV.U32 R11, RZ, RZ, 0x1 ;  /* 0x00000001ff0b7424 */ /* 0x000fe200078e00ff */
[----:B------:R-:W-:Y:S01]  /*3340*/  CS2R R8, SRZ ;  /* 0x0000000000087805 */ /* 0x000fe2000001ff00 */
[----:B------:R-:W-:Y:S01]  /*3350*/  IMAD.MOV.U32 R10, RZ, RZ, RZ ;  /* 0x000000ffff0a7224 */ /* 0x000fe200078e00ff */
[----:B------:R-:W3:Y:S01]  /*3360*/  LDCU UR6, c[0x0][0x38c] ;  /* 0x00007180ff0677ac */ /* 0x000ee20008000800 */
[----:B------:R-:W-:Y:S01]  /*3370*/  UMOV UR15, URZ ;  /* 0x000000ff000f7c82 */ /* 0x000fe20008000000 */
[----:B------:R-:W-:Y:S01]  /*3380*/  UMOV UR14, URZ ;  /* 0x000000ff000e7c82 */ /* 0x000fe20008000000 */
[----:B--2---:R-:W-:Y:S01]  /*3390*/  ULEA UR5, UR5, UR4, 0x18 ;  /* 0x0000000405057291 */ /* 0x004fe2000f8ec0ff */
[----:B------:R-:W-:Y:S01]  /*33a0*/  UMOV UR32, 0x0 ;  /* 0x0000000000207882 */ /* 0x000fe20000000000 */
[----:B------:R-:W-:-:S02]  /*33b0*/  UMOV UR33, 0x4040010 ;  /* 0x0404001000217882 */ /* 0x000fc40000000000 */
[----:B------:R-:W-:Y:S02]  /*33c0*/  UIADD3 UR9, UPT, UPT, UR5, 0x1300, URZ ;  /* 0x0000130005097890 */ /* 0x000fe4000fffe0ff */
[----:B------:R-:W-:Y:S02]  /*33d0*/  UIADD3 UR10, UPT, UPT, UR5, 0x2d300, URZ ;  /* 0x0002d300050a7890 */ /* 0x000fe4000fffe0ff */
[----:B----4-:R-:W-:Y:S01]  /*33e0*/  UIADD3 UR7, UPT, UPT, UR7, 0x7f, URZ ;  /* 0x0000007f07077890 */ /* 0x010fe2000fffe0ff */
[----:B-1----:R-:W1:Y:S01]  /*33f0*/  LDS R0, [UR5+0x190] ;  /* 0x00019005ff007984 */ /* 0x002e620008000800 */
[----:B------:R-:W-:Y:S02]  /*3400*/  USHF.R.U32.HI UR9, URZ, 0x4, UR9 ;  /* 0x00000004ff097899 */ /* 0x000fe40008011609 */
[----:B------:R-:W-:Y:S02]  /*3410*/  USHF.R.S32.HI UR4, URZ, 0x1f, UR7 ;  /* 0x0000001fff047899 */ /* 0x000fe40008011407 */
[----:B------:R-:W-:-:S02]  /*3420*/  USHF.R.U32.HI UR10, URZ, 0x4, UR10 ;  /* 0x00000004ff0a7899 */ /* 0x000fc4000801160a */
[----:B------:R-:W-:Y:S02]  /*3430*/  ULEA.HI UR4, UR4, UR7, URZ, 0x7 ;  /* 0x0000000704047291 */ /* 0x000fe4000f8f38ff */
[----:B------:R-:W-:Y:S02]  /*3440*/  ULOP3.LUT UR9, UR9, 0x3fff, URZ, 0xc0, !UPT ;  /* 0x00003fff09097892 */ /* 0x000fe4000f8ec0ff */
[----:B------:R-:W-:Y:S02]  /*3450*/  USHF.R.S32.HI UR4, URZ, 0x7, UR4 ;  /* 0x00000007ff047899 */ /* 0x000fe40008011404 */
[----:B------:R-:W-:Y:S02]  /*3460*/  ULOP3.LUT UR10, UR10, 0x3fff, URZ, 0xc0, !UPT ;  /* 0x00003fff0a0a7892 */ /* 0x000fe4000f8ec0ff */
[----:B------:R-:W-:Y:S01]  /*3470*/  UISETP.LT.AND UP0, UPT, UR4, 0x1, UPT ;  /* 0x000000010400788c */ /* 0x000fe2000bf01270 */
[----:B------:R-:W-:Y:S01]  /*3480*/  UMOV UR30, 0x0 ;  /* 0x00000000001e7882 */ /* 0x000fe20000000000 */
[----:B------:R-:W-:-:S02]  /*3490*/  UMOV UR31, 0x4040010 ;  /* 0x04040010001f7882 */ /* 0x000fc40000000000 */
[----:B------:R-:W-:Y:S01]  /*34a0*/  USEL UR8, UR4, 0x1, !UP0 ;  /* 0x0000000104087887 */ /* 0x000fe2000c000000 */
[----:B------:R-:W-:Y:S01]  /*34b0*/  UMOV UR28, 0x0 ;  /* 0x00000000001c7882 */ /* 0x000fe20000000000 */
[----:B------:R-:W-:Y:S01]  /*34c0*/  UMOV UR29, 0x4040010 ;  /* 0x04040010001d7882 */ /* 0x000fe20000000000 */
[----:B------:R-:W-:Y:S01]  /*34d0*/  UMOV UR26, 0x0 ;  /* 0x00000000001a7882 */ /* 0x000fe20000000000 */
[----:B------:R-:W-:Y:S01]  /*34e0*/  UMOV UR27, 0x4040010 ;  /* 0x04040010001b7882 */ /* 0x000fe20000000000 */
[----:B------:R-:W-:Y:S01]  /*34f0*/  UMOV UR24, 0x0 ;  /* 0x0000000000187882 */ /* 0x000fe20000000000 */
[----:B------:R-:W-:Y:S01]  /*3500*/  UMOV UR25, 0x4040010 ;  /* 0x0404001000197882 */ /* 0x000fe20000000000 */
[----:B------:R-:W-:Y:S01]  /*3510*/  UMOV UR22, 0x0 ;  /* 0x0000000000167882 */ /* 0x000fe20000000000 */
[----:B------:R-:W-:Y:S01]  /*3520*/  UMOV UR23, 0x4040010 ;  /* 0x0404001000177882 */ /* 0x000fe20000000000 */
[----:B------:R-:W-:Y:S02]  /*3530*/  ULOP3.LUT UR9, UR9, 0x10000, URZ, 0xfc, !UPT ;  /* 0x0001000009097892 */ /* 0x000fe4000f8efcff */
[----:B------:R-:W-:-:S02]  /*3540*/  ULOP3.LUT UR10, UR10, 0x10000, URZ, 0xfc, !UPT ;  /* 0x000100000a0a7892 */ /* 0x000fc4000f8efcff */
[----:B------:R-:W-:Y:S02]  /*3550*/  UIADD3 UR8, UPT, UPT, -UR8, URZ, URZ ;  /* 0x000000ff08087290 */ /* 0x000fe4000fffe1ff */
[----:B---3--:R-:W-:Y:S01]  /*3560*/  UISETP.GE.AND UP3, UPT, UR6, 0x1, UPT ;  /* 0x000000010600788c */ /* 0x008fe2000bf66270 */
[----:B------:R-:W-:Y:S01]  /*3570*/  UMOV UR20, 0x0 ;  /* 0x0000000000147882 */ /* 0x000fe20000000000 */
[----:B------:R-:W-:Y:S01]  /*3580*/  UMOV UR21, 0x4040010 ;  /* 0x0404001000157882 */ /* 0x000fe20000000000 */
[----:B------:R-:W-:Y:S01]  /*3590*/  UMOV UR18, 0x0 ;  /* 0x0000000000127882 */ /* 0x000fe20000000000 */
[----:B-1----:R-:W-:Y:S01]  /*35a0*/  R2UR UR16, R0 ;  /* 0x00000000001072ca */ /* 0x002fe200000e0000 */
[----:B------:R-:W-:-:S14]  /*35b0*/  UMOV UR19, 0x4040010 ;  /* 0x0404001000137882 */ /* 0x000fdc0000000000 */
.L_x_67:
[----:B------:R-:W-:Y:S02]  /*35c0*/  LEA R0, R10, UR5, 0x3 ;  /* 0x000000050a007c11 */ /* 0x000fe4000f8e18ff */
[----:B------:R-:W-:Y:S02]  /*35d0*/  SHF.L.U32 R2, R9, 0x1f, RZ ;  /* 0x0000001f09027819 */ /* 0x000fe400000006ff */
[----:B------:R-:W-:Y:S01]  /*35e0*/  PLOP3.LUT P0, PT, PT, PT, UP3, 0x80, 0x8 ;  /* 0x000000000008781c */ /* 0x000fe20003f0f038 */
[----:B------:R-:W-:Y:S01]  /*35f0*/  VIADD R3, R0, 0xf0 ;  /* 0x000000f000037836 */ /* 0x000fe20000000000 */
[----:B-1----:R-:W1:Y:S02]  /*3600*/  SYNCS.PHASECHK.TRANS64.TRYWAIT P1, [R0+URZ+0xe0], R2 ;  /* 0x0000e002000075a7 */ /* 0x002e6400080211ff */
[----:B-1-3--:R-:W-:Y:S09]  /*3610*/  @!P1 BRA `(.L_x_61) ;  /* 0x0000003400989947 */ /* 0x00aff20003800000 */
.L_x_139:
[----:B------:R-:W-:Y:S01]  /*3620*/  LEA R4, R10, UR5, 0x4 ;  /* 0x000000050a047c11 */ /* 0x000fe2000f8e20ff */
[----:B------:R-:W-:Y:S01]  /*3630*/  @UP3 ULEA UR7, UR14, UR5, 0x3 ;  /* 0x000000050e073291 */ /* 0x000fe2000f8e18ff */
[----:B------:R-:W-:Y:S01]  /*3640*/  PLOP3.LUT P2, PT, PT, PT, PT, 0x80, 0x8 ;  /* 0x000000000008781c */ /* 0x000fe20003f4f070 */
[----:B------:R-:W-:Y:S01]  /*3650*/  ULEA UR6, UR15, UR5, 0x3 ;  /* 0x000000050f067291 */ /* 0x000fe2000f8e18ff */
[----:B------:R-:W-:Y:S01]  /*3660*/  PRMT R3, RZ, 0x654, R3 ;  /* 0x00000654ff037816 */ /* 0x000fe20000000003 */
[----:B------:R-:W-:Y:S01]  /*3670*/  ULEA.HI UR11, UR15, UR15, URZ, 0x1 ;  /* 0x0000000f0f0b7291 */ /* 0x000fe2000f8f08ff */
[----:B------:R-:W2:Y:S01]  /*3680*/  LDS.128 R4, [R4+0x170] ;  /* 0x0001700004047984 */ /* 0x000ea20000000c00 */
[----:B-1----:R-:W-:Y:S02]  /*3690*/  @P0 SHF.L.U32 R2, R8, 0x1f, RZ ;  /* 0x0000001f08020819 */ /* 0x002fe400000006ff */
[----:B------:R-:W-:Y:S01]  /*36a0*/  SHF.L.U32 R0, R11, 0x1f, RZ ;  /* 0x0000001f0b007819 */ /* 0x000fe200000006ff */
[----:B------:R-:W-:Y:S01]  /*36b0*/  @!PT LDS RZ, [RZ] ;  /* 0x00000000fffff984 */ /* 0x000fe20000000800 */
[----:B------:R-:W-:Y:S01]  /*36c0*/  @!PT LDS RZ, [RZ] ;  /* 0x00000000fffff984 */ /* 0x000fe20000000800 */
[----:B------:R-:W-:Y:S01]  /*36d0*/  @!PT LDS RZ, [RZ] ;  /* 0x00000000fffff984 */ /* 0x000fe20000000800 */
[----:B------:R-:W-:Y:S01]  /*36e0*/  @!PT LDS RZ, [RZ] ;  /* 0x00000000fffff984 */ /* 0x000fe20000000800 */
[----:B------:R1:W-:Y:S06]  /*36f0*/  MEMBAR.ALL.CTA ;  /* 0x0000000000007992 */ /* 0x0003ec0000008000 */
[----:B-1----:R-:W1:Y:S02]  /*3700*/  FENCE.VIEW.ASYNC.S ;  /* 0x00000000000073c6 */ /* 0x002e640000000000 */
[----:B-1----:R1:W-:Y:S01]  /*3710*/  SYNCS.ARRIVE.TRANS64.RED.A1T0 RZ, [R3+URZ], RZ ;  /* 0x000000ff03ff79a7 */ /* 0x0023e200081004ff */
[----:B------:R1:W3:Y:S01]  /*3720*/  @P0 SYNCS.PHASECHK.TRANS64.TRYWAIT P2, [UR7], R2 ;  /* 0x00000002ff0005a7 */ /* 0x0002e20008041107 */
[----:B------:R-:W-:-:S02]  /*3730*/  USHF.L.U32 UR7, UR11, 0x3, URZ ;  /* 0x000000030b077899 */ /* 0x000fc400080006ff */
[----:B------:R-:W-:Y:S01]  /*3740*/  ULOP3.LUT UR11, UR11, 0xffe, URZ, 0xc0, !UPT ;  /* 0x00000ffe0b0b7892 */ /* 0x000fe2000f8ec0ff */
[----:B--2---:R-:W-:Y:S01]  /*3750*/  LOP3.LUT P1, RZ, R6, 0x1, RZ, 0xc0, !PT ;  /* 0x0000000106ff7812 */ /* 0x004fe2000782c0ff */
[----:B------:R-:W-:Y:S02]  /*3760*/  ULOP3.LUT UR7, UR7, 0xfffffff0, URZ, 0xc0, !UPT ;  /* 0xfffffff007077892 */ /* 0x000fe4000f8ec0ff */
[----:B------:R-:W-:Y:S02]  /*3770*/  UIADD3 UR11, UPT, UPT, -UR11, UR15, URZ ;  /* 0x0000000f0b0b7290 */ /* 0x000fe4000fffe1ff */
[----:B------:R-:W-:-:S04]  /*3780*/  UIADD3 UR7, UPT, UPT, UR16, UR7, URZ ;  /* 0x0000000710077290 */ /* 0x000fc8000fffe0ff */
[----:B------:R-:W-:Y:S01]  /*3790*/  ULEA UR7, UR11, UR7, 0x14 ;  /* 0x000000070b077291 */ /* 0x000fe2000f8ea0ff */
[----:B------:R-:W2:Y:S02]  /*37a0*/  SYNCS.PHASECHK.TRANS64.TRYWAIT P0, [UR6+0x120], R0 ;  /* 0x00012000ff0075a7 */ /* 0x000ea40008001106 */
[----:B-123--:R-:W-:Y:S09]  /*37b0*/  @!P0 BRA `(.L_x_62) ;  /* 0x0000003400448947 */ /* 0x00eff20003800000 */
.L_x_141:
[----:B------:R-:W-:Y:S01]  /*37c0*/  IADD3 R10, PT, PT, R10, 0x1, RZ ;  /* 0x000000010a0a7810 */ /* 0x000fe20007ffe0ff */
[----:B------:R-:W-:Y:S06]  /*37d0*/  BRA.U !UP3, `(.L_x_63) ;  /* 0x000000050b107547 */ /* 0x000fec000b800000 */
[----:B------:R-:W-:Y:S01]  /*37e0*/  UPLOP3.LUT UP4, UPT, UPT, UPT, UPT, 0x40, 0x4 ;  /* 0x000000000004789c */ /* 0x000fe20003f8e870 */
[----:B------:R-:W-:Y:S01]  /*37f0*/  UMOV UR13, UR8 ;  /* 0x00000008000d7c82 */ /* 0x000fe20008000000 */
[----:B------:R-:W-:Y:S01]  /*3800*/  UMOV UR12, UR4 ;  /* 0x00000004000c7c82 */ /* 0x000fe20008000000 */
[----:B------:R-:W-:-:S08]  /*3810*/  UMOV UR17, UR14 ;  /* 0x0000000e00117c82 */ /* 0x000fd00008000000 */
.L_x_66:
[----:B------:R-:W-:Y:S02]  /*3820*/  UIADD3 UR13, UPT, UPT, UR13, 0x1, URZ ;  /* 0x000000010d0d7890 */ /* 0x000fe4000fffe0ff */
[----:B--2---:R-:W-:Y:S02]  /*3830*/  ULEA UR11, UR17, UR5, 0x3 ;  /* 0x00000005110b7291 */ /* 0x004fe4000f8e18ff */
[----:B------:R-:W-:Y:S01]  /*3840*/  UISETP.NE.AND UP0, UPT, UR13, URZ, UPT ;  /* 0x000000ff0d00728c */ /* 0x000fe2000bf05270 */
[----:B---3--:R-:W-:Y:S10]  /*3850*/  @P2 BRA `(.L_x_64) ;  /* 0x00000000000c2947 */ /* 0x008ff40003800000 */
[----:B-1----:R-:W-:Y:S04]  /*3860*/  SHF.L.U32 R2, R8, 0x1f, RZ ;  /* 0x0000001f08027819 */ /* 0x002fe800000006ff */
[----:B------:R-:W1:Y:S02]  /*3870*/  SYNCS.PHASECHK.TRANS64.TRYWAIT P0, [UR11], R2 ;  /* 0x00000002ff0075a7 */ /* 0x000e64000800110b */
[----:B-1----:R-:W-:Y:S05]  /*3880*/  @!P0 BRA `(.L_x_65) ;  /* 0x0000003400288947 */ /* 0x002fea0003800000 */
.L_x_64:
[----:B------:R-:W-:Y:S01]  /*3890*/  UISETP.NE.AND UP1, UPT, UR12, 0x1, UPT ;  /* 0x000000010c00788c */ /* 0x000fe2000bf25270 */
[----:B------:R-:W-:Y:S01]  /*38a0*/  PLOP3.LUT P2, PT, PT, PT, PT, 0x80, 0x8 ;  /* 0x000000000008781c */ /* 0x000fe20003f4f070 */
[----:B------:R-:W-:Y:S02]  /*38b0*/  UIADD3 UR14, UPT, UPT, UR17, 0x1, URZ ;  /* 0x00000001110e7890 */ /* 0x000fe4000fffe0ff */
[----:B------:R-:W-:Y:S02]  /*38c0*/  ULEA UR64, UR17, UR10, 0x8 ;  /* 0x0000000a11407291 */ /* 0x000fe4000f8e40ff */
[----:B------:R-:W-:Y:S01]  /*38d0*/  UISETP.NE.AND UP2, UPT, UR14, 0xb, UPT ;  /* 0x0000000b0e00788c */ /* 0x000fe2000bf45270 */
[----:B------:R-:W-:Y:S01]  /*38e0*/  PLOP3.LUT P0, PT, PT, PT, UP1, 0x80, 0x8 ;  /* 0x000000000008781c */ /* 0x000fe20003f0f018 */
[----:B------:R-:W-:Y:S02]  /*38f0*/  ULEA UR62, UR17, UR9, 0xa ;  /* 0x00000009113e7291 */ /* 0x000fe4000f8e50ff */
[----:B------:R-:W-:Y:S02]  /*3900*/  USEL UR35, URZ, 0x1, UP2 ;  /* 0x00000001ff237887 */ /* 0x000fe40009000000 */
[----:B------:R-:W-:Y:S02]  /*3910*/  USEL UR14, UR14, URZ, UP2 ;  /* 0x000000ff0e0e7287 */ /* 0x000fe40009000000 */
[----:B------:R-:W-:Y:S02]  /*3920*/  UIADD3 UR60, UPT, UPT, UR64, 0x2, URZ ;  /* 0x00000002403c7890 */ /* 0x000fe4000fffe0ff */
[----:B------:R-:W-:Y:S01]  /*3930*/  @UP1 ULEA UR34, UR14, UR5, 0x3 ;  /* 0x000000050e221291 */ /* 0x000fe2000f8e18ff */
[----:B------:R-:W-:Y:S01]  /*3940*/  LOP3.LUT R8, R8, UR35, RZ, 0x3c, !PT ;  /* 0x0000002308087c12 */ /* 0x000fe2000f8e3cff */
[----:B------:R-:W-:Y:S02]  /*3950*/  UIADD3 UR58, UPT, UPT, UR62, 0x2, URZ ;  /* 0x000000023e3a7890 */ /* 0x000fe4000fffe0ff */
[----:B------:R-:W-:Y:S01]  /*3960*/  UIADD3 UR56, UPT, UPT, UR64, 0x4, URZ ;  /* 0x0000000440387890 */ /* 0x000fe2000fffe0ff */
[----:B-1----:R-:W-:Y:S01]  /*3970*/  @P0 SHF.L.U32 R0, R8, 0x1f, RZ ;  /* 0x0000001f08000819 */ /* 0x002fe200000006ff */
[----:B------:R-:W-:Y:S02]  /*3980*/  UIADD3 UR54, UPT, UPT, UR62, 0x4, URZ ;  /* 0x000000043e367890 */ /* 0x000fe4000fffe0ff */
[----:B------:R-:W-:Y:S01]  /*3990*/  UIADD3 UR52, UPT, UPT, UR64, 0x6, URZ ;  /* 0x0000000640347890 */ /* 0x000fe2000fffe0ff */
[----:B------:R2:W3:Y:S01]  /*39a0*/  @P0 SYNCS.PHASECHK.TRANS64.TRYWAIT P2, [UR34], R0 ;  /* 0x00000000ff0005a7 */ /* 0x0004e20008041122 */
[----:B------:R-:W-:Y:S02]  /*39b0*/  UIADD3 UR50, UPT, UPT, UR62, 0x6, URZ ;  /* 0x000000063e327890 */ /* 0x000fe4000fffe0ff */
        /* <DEDUP_REMOVED lines=9> */
[----:B------:R-:W-:Y:S01]  /*3a50*/  UIADD3 UR12, UPT, UPT, UR12, -0x1, URZ ;  /* 0xffffffff0c0c7890 */ /* 0x000fe2000fffe0ff */
[----:B------:R-:W-:Y:S01]  /*3a60*/  UMOV UR65, 0x40004040 ;  /* 0x4000404000417882 */ /* 0x000fe20000000000 */
[----:B------:R-:W-:Y:S01]  /*3a70*/  UMOV UR63, 0x40004040 ;  /* 0x40004040003f7882 */ /* 0x000fe20000000000 */
[----:B------:R-:W-:Y:S01]  /*3a80*/  UMOV UR61, 0x40004040 ;  /* 0x40004040003d7882 */ /* 0x000fe20000000000 */
[----:B------:R2:W-:Y:S01]  /*3a90*/  UTCHMMA gdesc[UR62], gdesc[UR64], tmem[UR7], tmem[UR32], idesc[UR33], UP4 ;  /* 0x00ff20403e0075ea */ /* 0x0005e2000a000007 */
[----:B------:R-:W-:Y:S01]  /*3aa0*/  UPLOP3.LUT UP4, UPT, UPT, UPT, UPT, 0x80, 0x8 ;  /* 0x000000000008789c */ /* 0x000fe20003f8f070 */
[----:B------:R-:W-:Y:S01]  /*3ab0*/  UMOV UR59, 0x40004040 ;  /* 0x40004040003b7882 */ /* 0x000fe20000000000 */
[----:B------:R-:W-:Y:S01]  /*3ac0*/  UMOV UR57, 0x40004040 ;  /* 0x4000404000397882 */ /* 0x000fe20000000000 */
[----:B------:R2:W-:Y:S01]  /*3ad0*/  UTCHMMA gdesc[UR58], gdesc[UR60], tmem[UR7], tmem[UR30], idesc[UR31], UPT ;  /* 0x00ff1e3c3a0075ea */ /* 0x0005e2000b800007 */
        /* <DEDUP_REMOVED lines=14> */
[----:B------:R-:W-:Y:S01]  /*3bc0*/  UMOV UR35, 0x40004040 ;  /* 0x4000404000237882 */ /* 0x000fe20000000000 */
[----:B------:R2:W-:Y:S01]  /*3bd0*/  UTCHMMA gdesc[UR38], gdesc[UR40], tmem[UR7], tmem[UR20], idesc[UR21], UPT ;  /* 0x00ff1428260075ea */ /* 0x0005e2000b800007 */
[----:B------:R2:W-:Y:S01]  /*3be0*/  UTCHMMA gdesc[UR34], gdesc[UR36], tmem[UR7], tmem[UR18], idesc[UR19], UPT ;  /* 0x00ff1224220075ea */ /* 0x0005e2000b800007 */
[----:B------:R2:W-:Y:S01]  /*3bf0*/  UTCBAR [UR11], URZ ;  /* 0x000000ff0b0073e9 */ /* 0x0005e200080000ff */
[----:B------:R-:W-:Y:S01]  /*3c00*/  UMOV UR17, UR14 ;  /* 0x0000000e00117c82 */ /* 0x000fe20008000000 */
[----:B------:R-:W-:Y:S05]  /*3c10*/  BRA.U UP0, `(.L_x_66) ;  /* 0xfffffffd00007547 */ /* 0x000fea000b83ffff */
.L_x_63:
[----:B------:R-:W-:Y:S01]  /*3c20*/  UIADD3 UR15, UPT, UPT, UR15, 0x1, URZ ;  /* 0x000000010f0f7890 */ /* 0x000fe2000fffe0ff */
[C---:B------:R-:W-:Y:S01]  /*3c30*/  ISETP.NE.AND P0, PT, R10.reuse, 0x2, PT ;  /* 0x000000020a00780c */ /* 0x040fe20003f05270 */
[----:B--2---:R-:W-:Y:S02]  /*3c40*/  UIADD3 UR7, UPT, UPT, UR6, 0x100, URZ ;  /* 0x0000010006077890 */ /* 0x004fe4000fffe0ff */
[----:B------:R-:W-:Y:S01]  /*3c50*/  UISETP.NE.AND UP0, UPT, UR15, 0x4, UPT ;  /* 0x000000040f00788c */ /* 0x000fe2000bf05270 */
[----:B-1----:R-:W-:Y:S02]  /*3c60*/  SEL R0, RZ, 0x1, P0 ;  /* 0x00000001ff007807 */ /* 0x002fe40000000000 */
[----:B------:R-:W-:Y:S01]  /*3c70*/  SEL R10, R10, RZ, P0 ;  /* 0x000000ff0a0a7207 */ /* 0x000fe20000000000 */
[----:B------:R-:W-:Y:S01]  /*3c80*/  USEL UR6, URZ, 0x1, UP0 ;  /* 0x00000001ff067887 */ /* 0x000fe20008000000 */
[----:B------:R-:W-:Y:S01]  /*3c90*/  LOP3.LUT R9, R9, R0, RZ, 0x3c, !PT ;  /* 0x0000000009097212 */ /* 0x000fe200078e3cff */
[----:B------:R-:W-:Y:S01]  /*3ca0*/  USEL UR15, UR15, URZ, UP0 ;  /* 0x000000ff0f0f7287 */ /* 0x000fe20008000000 */
[----:B------:R1:W-:Y:S03]  /*3cb0*/  UTCBAR [UR7], URZ ;  /* 0x000000ff070073e9 */ /* 0x0003e600080000ff */
[----:B------:R-:W-:Y:S01]  /*3cc0*/  LOP3.LUT R11, R11, UR6, RZ, 0x3c, !PT ;  /* 0x000000060b0b7c12 */ /* 0x000fe2000f8e3cff */
[----:B------:R-:W-:Y:S07]  /*3cd0*/  @P1 BRA `(.L_x_67) ;  /* 0xfffffff800381947 */ /* 0x000fee000383ffff */
[----:B------:R-:W2:Y:S01]  /*3ce0*/  S2UR UR4, SR_CgaCtaId ;  /* 0x00000000000479c3 */ /* 0x000ea20000008800 */
[----:B------:R-:W-:Y:S01]  /*3cf0*/  ELECT P0, URZ, PT ;  /* 0x0000000000ff782f */ /* 0x000fe20003800000 */
[----:B------:R-:W-:Y:S01]  /*3d00*/  IMAD.MOV.U32 R0, RZ, RZ, 0x1 ;  /* 0x00000001ff007424 */ /* 0x000fe200078e00ff */
[----:B------:R-:W-:Y:S01]  /*3d10*/  UIADD3 UR5, UPT, UPT, UR5, 0x120, URZ ;  /* 0x0000012005057890 */ /* 0x000fe2000fffe0ff */
[----:B------:R-:W-:Y:S01]  /*3d20*/  SHF.L.U32 R2, R11, 0x1f, RZ ;  /* 0x0000001f0b027819 */ /* 0x000fe200000006ff */
[----:B------:R-:W-:-:S03]  /*3d30*/  UMOV UR6, 0x40 ;  /* 0x0000004000067882 */ /* 0x000fc60000000000 */
[----:B------:R-:W-:Y:S01]  /*3d40*/  UVIRTCOUNT.DEALLOC.SMPOOL 0x80 ;  /* 0x000000800000784c */ /* 0x000fe20000000000 */
[----:B--2---:R-:W-:Y:S02]  /*3d50*/  ULEA UR4, UR4, UR6, 0x18 ;  /* 0x0000000604047291 */ /* 0x004fe4000f8ec0ff */
[----:B------:R-:W-:-:S07]  /*3d60*/  ULEA UR6, UR15, UR5, 0x3 ;  /* 0x000000050f067291 */ /* 0x000fce000f8e18ff */
[----:B------:R2:W-:Y:S02]  /*3d70*/  @P0 STS.U8 [UR4+0x1c], R0 ;  /* 0x00001c00ff000988 */ /* 0x0005e40008000004 */
[----:B------:R-:W4:Y:S02]  /*3d80*/  SYNCS.PHASECHK.TRANS64.TRYWAIT P0, [UR6], R2 ;  /* 0x00000002ff0075a7 */ /* 0x000f240008001106 */
[----:B--2-4-:R-:W-:Y:S05]  /*3d90*/  @!P0 BRA `(.L_x_68) ;  /* 0x0000002c00fc8947 */ /* 0x014fea0003800000 */
.L_x_144:
[----:B-1----:R-:W-:-:S04]  /*3da0*/  UIADD3 UR7, UPT, UPT, UR15, 0x1, URZ ;  /* 0x000000010f077890 */ /* 0x002fc8000fffe0ff */
[----:B------:R-:W-:-:S04]  /*3db0*/  UISETP.NE.AND UP0, UPT, UR7, 0x4, UPT ;  /* 0x000000040700788c */ /* 0x000fc8000bf05270 */
[----:B------:R-:W-:Y:S02]  /*3dc0*/  USEL UR8, URZ, 0x1, UP0 ;  /* 0x00000001ff087887 */ /* 0x000fe40008000000 */
[----:B------:R-:W-:-:S04]  /*3dd0*/  USEL UR7, UR7, URZ, UP0 ;  /* 0x000000ff07077287 */ /* 0x000fc80008000000 */
[----:B------:R-:W-:Y:S01]  /*3de0*/  ULEA UR6, UR7, UR5, 0x3 ;  /* 0x0000000507067291 */ /* 0x000fe2000f8e18ff */
[----:B--2---:R-:W-:-:S04]  /*3df0*/  LOP3.LUT R2, R11, UR8, RZ, 0x3c, !PT ;  /* 0x000000080b027c12 */ /* 0x004fc8000f8e3cff */
[----:B------:R-:W-:-:S04]  /*3e00*/  SHF.L.U32 R3, R2, 0x1f, RZ ;  /* 0x0000001f02037819 */ /* 0x000fc800000006ff */
[----:B------:R-:W1:Y:S02]  /*3e10*/  SYNCS.PHASECHK.TRANS64.TRYWAIT P0, [UR6], R3 ;  /* 0x00000003ff0075a7 */ /* 0x000e640008001106 */
[----:B-1----:R-:W-:Y:S05]  /*3e20*/  @!P0 BRA `(.L_x_69) ;  /* 0x0000002c00f08947 */ /* 0x002fea0003800000 */
.L_x_146:
        /* <DEDUP_REMOVED lines=9> */
.L_x_148:
[----:B------:R-:W-:-:S04]  /*3ec0*/  UIADD3 UR7, UPT, UPT, UR7, 0x1, URZ ;  /* 0x0000000107077890 */ /* 0x000fc8000fffe0ff */
[----:B------:R-:W-:-:S04]  /*3ed0*/  UISETP.NE.AND UP0, UPT, UR7, 0x4, UPT ;  /* 0x000000040700788c */ /* 0x000fc8000bf05270 */
[----:B------:R-:W-:Y:S02]  /*3ee0*/  USEL UR6, URZ, 0x1, UP0 ;  /* 0x00000001ff067887 */ /* 0x000fe40008000000 */
[----:B------:R-:W-:-:S04]  /*3ef0*/  USEL UR7, UR7, URZ, UP0 ;  /* 0x000000ff07077287 */ /* 0x000fc80008000000 */
[----:B------:R-:W-:Y:S01]  /*3f00*/  ULEA UR7, UR7, UR5, 0x3 ;  /* 0x0000000507077291 */ /* 0x000fe2000f8e18ff */
[----:B------:R-:W-:-:S04]  /*3f10*/  LOP3.LUT R2, R2, UR6, RZ, 0x3c, !PT ;  /* 0x0000000602027c12 */ /* 0x000fc8000f8e3cff */
[----:B------:R-:W-:-:S04]  /*3f20*/  SHF.L.U32 R2, R2, 0x1f, RZ ;  /* 0x0000001f02027819 */ /* 0x000fc800000006ff */
[----:B------:R-:W2:Y:S02]  /*3f30*/  SYNCS.PHASECHK.TRANS64.TRYWAIT P0, [UR7], R2 ;  /* 0x00000002ff0075a7 */ /* 0x000ea40008001107 */
[----:B--2---:R-:W-:Y:S05]  /*3f40*/  @!P0 BRA `(.L_x_71) ;  /* 0x0000002c00d88947 */ /* 0x004fea0003800000 */
.L_x_150:
[----:B------:R-:W-:Y:S01]  /*3f50*/  NOP ;  /* 0x0000000000007918 */ /* 0x000fe20000000000 */
[----:B-1----:R-:W1:Y:S01]  /*3f60*/  LDS R0, [UR4+0x14] ;  /* 0x00001404ff007984 */ /* 0x002e620008000800 */
[----:B------:R-:W-:Y:S01]  /*3f70*/  ULOP3.LUT UR6, UR16, 0xffff, URZ, 0xc0, !UPT ;  /* 0x0000ffff10067892 */ /* 0x000fe2000f8ec0ff */
[----:B------:R-:W-:Y:S01]  /*3f80*/  UMOV UR8, 0xffff ;  /* 0x0000ffff00087882 */ /* 0x000fe20000000000 */
[----:B------:R-:W-:Y:S02]  /*3f90*/  UMOV UR5, 0x1 ;  /* 0x0000000100057882 */ /* 0x000fe40000000000 */
[----:B------:R-:W-:-:S04]  /*3fa0*/  USHF.R.U32.HI UR6, URZ, 0x5, UR6 ;  /* 0x00000005ff067899 */ /* 0x000fc80008011606 */
[----:B------:R-:W-:Y:S02]  /*3fb0*/  USHF.L.U32 UR8, UR8, UR6, URZ ;  /* 0x0000000608087299 */ /* 0x000fe400080006ff */
[----:B------:R-:W-:-:S04]  /*3fc0*/  USHF.L.U32 UR5, UR5, UR6, URZ ;  /* 0x0000000605057299 */ /* 0x000fc800080006ff */
[----:B-1----:R-:W-:-:S04]  /*3fd0*/  LOP3.LUT R0, R0, UR8, RZ, 0xc0, !PT ;  /* 0x0000000800007c12 */ /* 0x002fc8000f8ec0ff */
[----:B------:R-:W-:-:S13]  /*3fe0*/  ISETP.NE.AND P0, PT, R0, UR8, PT ;  /* 0x0000000800007c0c */ /* 0x000fda000bf05270 */
[----:B------:R-:W-:Y:S05]  /*3ff0*/  @P0 BRA `(.L_x_72) ;  /* 0x0000000000580947 */ /* 0x000fea0003800000 */
[----:B------:R-:W1:Y:S02]  /*4000*/  LDS R0, [UR4+0x18] ;  /* 0x00001804ff007984 */ /* 0x000e640008000800 */
[----:B-1----:R-:W-:-:S04]  /*4010*/  LOP3.LUT R0, R0, UR5, RZ, 0xc0, !PT ;  /* 0x0000000500007c12 */ /* 0x002fc8000f8ec0ff */
[----:B------:R-:W-:-:S13]  /*4020*/  ISETP.NE.AND P0, PT, R0, UR5, PT ;  /* 0x0000000500007c0c */ /* 0x000fda000bf05270 */
[----:B------:R-:W-:Y:S05]  /*4030*/  @P0 BRA `(.L_x_73) ;  /* 0x00000000003c0947 */ /* 0x000fea0003800000 */
[----:B------:R-:W1:Y:S01]  /*4040*/  S2R R2, SR_LANEID ;  /* 0x0000000000027919 */ /* 0x000e620000000000 */
[----:B------:R-:W-:Y:S01]  /*4050*/  ULOP3.LUT UR8, URZ, UR8, URZ, 0x33, !UPT ;  /* 0x00000008ff087292 */ /* 0x000fe2000f8e33ff */
[----:B------:R-:W-:Y:S02]  /*4060*/  VOTEU.ANY UR7, UPT, PT ;  /* 0x0000000000077886 */ /* 0x000fe400038e0100 */
[----:B------:R-:W-:-:S03]  /*4070*/  UFLO.U32 UR7, UR7 ;  /* 0x00000007000772bd */ /* 0x000fc600080e0000 */
[----:B------:R-:W-:-:S04]  /*4080*/  IMAD.U32 R0, RZ, RZ, UR8 ;  /* 0x00000008ff007e24 */ /* 0x000fc8000f8e00ff */
[----:B------:R2:W4:Y:S02]  /*4090*/  REDUX UR6, R0 ;  /* 0x00000000000673c4 */ /* 0x0005240000000000 */
[----:B------:R1:W-:Y:S02]  /*40a0*/  UTCATOMSWS.AND URZ, UR8 ;  /* 0x0000000800ff79e3 */ /* 0x0003e40008000000 */
[----:B-1----:R-:W-:Y:S02]  /*40b0*/  ISETP.EQ.U32.AND P0, PT, R2, UR7, PT ;  /* 0x0000000702007c0c */ /* 0x002fe4000bf02070 */
[----:B--2---:R-:W-:Y:S02]  /*40c0*/  LOP3.LUT R0, RZ, UR5, RZ, 0x33, !PT ;  /* 0x00000005ff007c12 */ /* 0x004fe4000f8e33ff */
[----:B----4-:R-:W-:Y:S02]  /*40d0*/  MOV R2, UR6 ;  /* 0x0000000600027c02 */ /* 0x010fe40008000f00 */
[----:B------:R-:W1:Y:S07]  /*40e0*/  REDUX UR5, R0 ;  /* 0x00000000000573c4 */ /* 0x000e6e0000000000 */
[----:B------:R2:W-:Y:S01]  /*40f0*/  @P0 ATOMS.AND RZ, [UR4+0x14], R2 ;  /* 0x00001402ffff098c */ /* 0x0005e2000a800004 */
[----:B-1----:R-:W-:-:S05]  /*4100*/  IMAD.U32 R0, RZ, RZ, UR5 ;  /* 0x00000005ff007e24 */ /* 0x002fca000f8e00ff */
[----:B------:R2:W-:Y:S01]  /*4110*/  @P0 ATOMS.AND RZ, [UR4+0x18], R0 ;  /* 0x00001800ffff098c */ /* 0x0005e2000a800004 */
[----:B------:R-:W-:Y:S05]  /*4120*/  BRA `(.L_x_74) ;  /* 0x0000000000147947 */ /* 0x000fea0003800000 */
.L_x_73:
[----:B------:R-:W-:Y:S02]  /*4130*/  MOV R2, 0x4150 ;  /* 0x0000415000027802 */ /* 0x000fe40000000f00 */
[----:B---3-5:R-:W-:Y:S05]  /*4140*/  CALL.REL.NOINC `($__internal_0_$__cuda_sm10x_tcgen05_guardrail_trap_col_being_dealloced_not_returned_by_alloc) ;  /* 0x0000003000087944 */ /* 0x028fea0003c00000 */
[----:B------:R-:W-:Y:S05]  /*4150*/  BRA `(.L_x_74) ;  /* 0x0000000000087947 */ /* 0x000fea0003800000 */
.L_x_72:
[----:B------:R-:W-:Y:S02]  /*4160*/  MOV R2, 0x4180 ;  /* 0x0000418000027802 */ /* 0x000fe40000000f00 */
[----:B---3-5:R-:W-:Y:S05]  /*4170*/  CALL.REL.NOINC `($__internal_2_$__cuda_sm10x_tcgen05_guardrail_trap_unallocated_columns_being_dealloced) ;  /* 0x0000003000147944 */ /* 0x028fea0003c00000 */
.L_x_74:
[----:B------:R-:W-:Y:S01]  /*4180*/  NOP ;  /* 0x0000000000007918 */ /* 0x000fe20000000000 */
[----:B------:R-:W-:Y:S05]  /*4190*/  EXIT ;  /* 0x000000000000794d */ /* 0x000fea0003800000 */
.L_x_56:
[----:B------:R-:W-:-:S09]  /*41a0*/  UISETP.NE.OR UP2, UPT, UR8, 0x3, !UP2 ;  /* 0x000000030800788c */ /* 0x000fd2000d745670 */
[----:B------:R-:W-:Y:S05]  /*41b0*/  BRA.U UP2, `(.L_x_75) ;  /* 0x0000000d020c7547 */ /* 0x000fea000b800000 */
[----:B------:R-:W1:Y:S01]  /*41c0*/  LDC R0, c[0x0][0xb30] ;  /* 0x0002cc00ff007b82 */ /* 0x000e620000000800 */
[----:B------:R-:W2:Y:S01]  /*41d0*/  LDCU.64 UR8, c[0x0][0x888] ;  /* 0x00011100ff0877ac */ /* 0x000ea20008000a00 */
[----:B------:R-:W-:Y:S01]  /*41e0*/  IMAD.MOV.U32 R28, RZ, RZ, 0x1 ;  /* 0x00000001ff1c7424 */ /* 0x000fe200078e00ff */
[----:B------:R-:W-:Y:S01]  /*41f0*/  CS2R R26, SRZ ;  /* 0x00000000001a7805 */ /* 0x000fe2000001ff00 */
[----:B------:R-:W-:Y:S01]  /*4200*/  IMAD.MOV.U32 R24, RZ, RZ, 0x800 ;  /* 0x00000800ff187424 */ /* 0x000fe200078e00ff */
[----:B------:R-:W4:Y:S03]  /*4210*/  LDCU.64 UR4, c[0x0][0x890] ;  /* 0x00011200ff0477ac */ /* 0x000f260008000a00 */
[----:B------:R-:W3:Y:S01]  /*4220*/  LDC R23, c[0x0][0x370] ;  /* 0x0000dc00ff177b82 */ /* 0x000ee20000000800 */
[----:B------:R-:W-:Y:S01]  /*4230*/  UMOV UR7, 0x400 ;  /* 0x0000040000077882 */ /* 0x000fe20000000000 */
[----:B------:R-:W-:-:S02]  /*4240*/  UPLOP3.LUT UP1, UPT, UPT, UPT, UPT, 0x40, 0x4 ;  /* 0x000000000004789c */ /* 0x000fc40003f2e870 */
[----:B------:R-:W-:Y:S01]  /*4250*/  ULEA UR7, UR37, UR7, 0x18 ;  /* 0x0000000725077291 */ /* 0x000fe2000f8ec0ff */
[----:B------:R-:W-:-:S03]  /*4260*/  UMOV UR15, URZ ;  /* 0x000000ff000f7c82 */ /* 0x000fc60008000000 */
[----:B------:R-:W3:Y:S01]  /*4270*/  LDC R3, c[0x0][0xb0c] ;  /* 0x0002c300ff037b82 */ /* 0x000ee20000000800 */
[----:B--2---:R-:W-:Y:S02]  /*4280*/  UISETP.NE.U32.AND UP2, UPT, UR8, URZ, UPT ;  /* 0x000000ff0800728c */ /* 0x004fe4000bf45070 */
[----:B----4-:R-:W-:-:S05]  /*4290*/  UISETP.NE.U32.AND UP3, UPT, UR4, URZ, UPT ;  /* 0x000000ff0400728c */ /* 0x010fca000bf65070 */
[----:B------:R-:W2:Y:S01]  /*42a0*/  LDC R20, c[0x0][0xb20] ;  /* 0x0002c800ff147b82 */ /* 0x000ea20000000800 */
[----:B-1----:R-:W-:Y:S01]  /*42b0*/  ISETP.NE.AND P1, PT, R0, 0x1, PT ;  /* 0x000000010000780c */ /* 0x002fe20003f25270 */
[----:B------:R-:W-:Y:S02]  /*42c0*/  UISETP.NE.AND.EX UP2, UPT, UR9, URZ, UPT, UP2 ;  /* 0x000000ff0900728c */ /* 0x000fe4000bf45320 */
[----:B------:R-:W-:-:S04]  /*42d0*/  UISETP.NE.AND.EX UP3, UPT, UR5, URZ, UPT, UP3 ;  /* 0x000000ff0500728c */ /* 0x000fc8000bf65330 */
[----:B------:R-:W1:Y:S08]  /*42e0*/  LDC.64 R32, c[0x0][0x348] ;  /* 0x0000d200ff207b82 */ /* 0x000e700000000a00 */
[----:B------:R-:W4:Y:S08]  /*42f0*/  LDC.64 R14, c[0x0][0xb10] ;  /* 0x0002c400ff0e7b82 */ /* 0x000f300000000a00 */
[----:B------:R-:W1:Y:S08]  /*4300*/  LDC.64 R6, c[0x0][0xb18] ;  /* 0x0002c600ff067b82 */ /* 0x000e700000000a00 */
[----:B------:R-:W1:Y:S08]  /*4310*/  LDC.64 R4, c[0x0][0xb28] ;  /* 0x0002ca00ff047b82 */ /* 0x000e700000000a00 */
[----:B--23--:R-:W1:Y:S02]  /*4320*/  LDC R21, c[0x0][0x374] ;  /* 0x0000dd00ff157b82 */ /* 0x00ce640000000800 */
.L_x_83:
[C---:B------:R-:W-:Y:S02]  /*4330*/  LEA R0, R27.reuse, UR7, 0x3 ;  /* 0x000000071b007c11 */ /* 0x040fe4000f8e18ff */
[----:B------:R-:W-:Y:S02]  /*4340*/  SHF.L.U32 R2, R26, 0x1f, RZ ;  /* 0x0000001f1a027819 */ /* 0x000fe400000006ff */
[----:B------:R-:W-:Y:S02]  /*4350*/  LEA R16, R27, UR7, 0x4 ;  /* 0x000000071b107c11 */ /* 0x000fe4000f8e20ff */
[----:B--2---:R-:W2:Y:S02]  /*4360*/  SYNCS.PHASECHK.TRANS64.TRYWAIT P0, [R0+URZ+0xe0], R2 ;  /* 0x0000e002000075a7 */ /* 0x004ea400080011ff */
[----:B--2---:R-:W-:Y:S05]  /*4370*/  @!P0 BRA `(.L_x_76) ;  /* 0x0000002800e48947 */ /* 0x004fea0003800000 */
.L_x_151:
[----:B------:R-:W-:Y:S01]  /*4380*/  ISETP.GE.AND P0, PT, R22, 0x1, PT ;  /* 0x000000011600780c */ /* 0x000fe20003f06270 */
[----:B------:R-:W3:Y:S01]  /*4390*/  LDS.128 R16, [R16+0x170] ;  /* 0x0001700010107984 */ /* 0x000ee20000000c00 */
[----:B------:R-:W-:Y:S01]  /*43a0*/  ISETP.NE.U32.AND P4, PT, RZ, UR4, PT ;  /* 0x00000004ff007c0c */ /* 0x000fe2000bf85070 */
[----:B--2---:R-:W-:Y:S03]  /*43b0*/  VIADD R0, R0, 0xf0 ;  /* 0x000000f000007836 */ /* 0x004fe60000000000 */
[----:B------:R-:W-:Y:S01]  /*43c0*/  ISETP.NE.AND.EX P4, PT, RZ, UR5, PT, P4 ;  /* 0x00000005ff007c0c */ /* 0x000fe2000bf85340 */
[----:B------:R-:W-:Y:S01]  /*43d0*/  @!PT LDS RZ, [RZ] ;  /* 0x00000000fffff984 */ /* 0x000fe20000000800 */
[----:B------:R-:W-:Y:S01]  /*43e0*/  @!PT LDS RZ, [RZ] ;  /* 0x00000000fffff984 */ /* 0x000fe20000000800 */
[----:B------:R-:W-:Y:S01]  /*43f0*/  @!PT LDS RZ, [RZ] ;  /* 0x00000000fffff984 */ /* 0x000fe20000000800 */
[----:B------:R-:W-:Y:S01]  /*4400*/  @!PT LDS RZ, [RZ] ;  /* 0x00000000fffff984 */ /* 0x000fe20000000800 */
[----:B------:R2:W-:Y:S06]  /*4410*/  MEMBAR.ALL.CTA ;  /* 0x0000000000007992 */ /* 0x0005ec0000008000 */
[----:B--2---:R-:W2:Y:S01]  /*4420*/  FENCE.VIEW.ASYNC.S ;  /* 0x00000000000073c6 */ /* 0x004ea20000000000 */
[----:B------:R-:W-:Y:S04]  /*4430*/  PRMT R0, RZ, 0x654, R0 ;  /* 0x00000654ff007816 */ /* 0x000fe80000000000 */
[----:B--2---:R2:W-:Y:S01]  /*4440*/  SYNCS.ARRIVE.TRANS64.RED.A1T0 RZ, [R0+URZ], RZ ;  /* 0x000000ff00ff79a7 */ /* 0x0045e200081004ff */
[----:B---3--:R-:W-:Y:S11]  /*4450*/  LOP3.LUT P3, RZ, R18, 0x1, RZ, 0xc0, !PT ;  /* 0x0000000112ff7812 */ /* 0x008ff6000786c0ff */
[----:B------:R-:W-:Y:S02]  /*4460*/  @!UPT UIADD3 URZ, UPT, UPT, URZ, URZ, URZ ;  /* 0x000000fffffff290 */ /* 0x000fe4000fffe0ff */
[----:B------:R-:W-:Y:S02]  /*4470*/  @P3 MOV R11, R16 ;  /* 0x00000010000b3202 */ /* 0x000fe40000000f00 */
[----:B------:R-:W-:Y:S01]  /*4480*/  @P3 LOP3.LUT R10, R17, 0xffff, RZ, 0xc0, !PT ;  /* 0x0000ffff110a3812 */ /* 0x000fe200078ec0ff */
[----:B--2---:R-:W-:Y:S06]  /*4490*/  @!P0 BRA `(.L_x_77) ;  /* 0x0000000000a48947 */ /* 0x004fec0003800000 */
[-C--:B-1----:R-:W-:Y:S01]  /*44a0*/  IMAD.HI.U32 R0, R21, R7.reuse, RZ ;  /* 0x0000000715007227 */ /* 0x082fe200078e00ff */
[----:B------:R-:W-:Y:S02]  /*44b0*/  ISETP.NE.AND P0, PT, R6, 0x1, PT ;  /* 0x000000010600780c */ /* 0x000fe40003f05270 */
[----:B------:R-:W-:Y:S01]  /*44c0*/  ISETP.NE.AND P2, PT, R22, 0x1, PT ;  /* 0x000000011600780c */ /* 0x000fe20003f45270 */
[----:B----4-:R-:W-:Y:S01]  /*44d0*/  IMAD.HI.U32 R9, R23, R14, RZ ;  /* 0x0000000e17097227 */ /* 0x010fe200078e00ff */
[----:B------:R-:W-:Y:S02]  /*44e0*/  SHF.R.U32.HI R0, RZ, R20, R0 ;  /* 0x00000014ff007219 */ /* 0x000fe40000011600 */
[----:B------:R-:W-:Y:S01]  /*44f0*/  ISETP.NE.AND P5, PT, R3, 0x1, PT ;  /* 0x000000010300780c */ /* 0x000fe20003fa5270 */
[----:B------:R-:W-:Y:S01]  /*4500*/  IMAD.HI.U32 R13, R10, R7, RZ ;  /* 0x000000070a0d7227 */ /* 0x000fe200078e00ff */
[----:B------:R-:W-:Y:S02]  /*4510*/  SHF.R.U32.HI R9, RZ, R15, R9 ;  /* 0x0000000fff097219 */ /* 0x000fe40000011609 */
[----:B------:R-:W-:Y:S01]  /*4520*/  SEL R0, R21, R0, !P0 ;  /* 0x0000000015007207 */ /* 0x000fe20004000000 */
[----:B------:R-:W-:Y:S01]  /*4530*/  IMAD.HI.U32 R12, R11, R14, RZ ;  /* 0x0000000e0b0c7227 */ /* 0x000fe200078e00ff */
[----:B------:R-:W-:Y:S03]  /*4540*/  SEL R9, R23, R9, !P5 ;  /* 0x0000000917097207 */ /* 0x000fe60006800000 */
[-C--:B------:R-:W-:Y:S01]  /*4550*/  IMAD.HI.U32 R8, R0, R4.reuse, RZ ;  /* 0x0000000400087227 */ /* 0x080fe200078e00ff */
[----:B------:R-:W-:Y:S03]  /*4560*/  SHF.R.U32.HI R12, RZ, R15, R12 ;  /* 0x0000000fff0c7219 */ /* 0x000fe6000001160c */
[----:B------:R-:W-:Y:S01]  /*4570*/  IMAD.HI.U32 R2, R9, R4, RZ ;  /* 0x0000000409027227 */ /* 0x000fe200078e00ff */
[-C--:B------:R-:W-:Y:S02]  /*4580*/  @P2 SHF.R.U32.HI R0, RZ, R5.reuse, R8 ;  /* 0x00000005ff002219 */ /* 0x080fe40000011608 */
[----:B------:R-:W-:Y:S02]  /*4590*/  SHF.R.U32.HI R8, RZ, R20, R13 ;  /* 0x00000014ff087219 */ /* 0x000fe4000001160d */
[----:B------:R-:W-:Y:S01]  /*45a0*/  @P2 SHF.R.U32.HI R9, RZ, R5, R2 ;  /* 0x00000005ff092219 */ /* 0x000fe20000011602 */
[----:B------:R-:W-:Y:S01]  /*45b0*/  IMAD R0, R22, R0, RZ ;  /* 0x0000000016007224 */ /* 0x000fe200078e02ff */
[----:B------:R-:W-:Y:S02]  /*45c0*/  SEL R8, R10, R8, !P0 ;  /* 0x000000080a087207 */ /* 0x000fe40004000000 */
[----:B------:R-:W-:Y:S01]  /*45d0*/  SEL R2, R11, R12, !P5 ;  /* 0x0000000c0b027207 */ /* 0x000fe20006800000 */
[----:B------:R-:W-:Y:S01]  /*45e0*/  IMAD R12, R22, R9, RZ ;  /* 0x00000009160c7224 */ /* 0x000fe200078e02ff */
[C---:B------:R-:W-:Y:S01]  /*45f0*/  ISETP.GE.AND P0, PT, R8.reuse, R0, PT ;  /* 0x000000000800720c */ /* 0x040fe20003f06270 */
[----:B------:R-:W-:Y:S03]  /*4600*/  IMAD.HI.U32 R0, R8, R4, RZ ;  /* 0x0000000408007227 */ /* 0x000fe600078e00ff */
[----:B------:R-:W-:Y:S02]  /*4610*/  ISETP.GE.OR P0, PT, R2, R12, P0 ;  /* 0x0000000c0200720c */ /* 0x000fe40000706670 */
[-C--:B------:R-:W-:Y:S04]  /*4620*/  SHF.R.U32.HI R0, RZ, R5.reuse, R0 ;  /* 0x00000005ff007219 */ /* 0x080fe80000011600 */
[----:B------:R-:W-:Y:S05]  /*4630*/  SEL R13, R8, R0, !P2 ;  /* 0x00000000080d7207 */ /* 0x000fea0005000000 */
[----:B------:R-:W-:Y:S02]  /*4640*/  IMAD.MOV R12, RZ, RZ, -R13 ;  /* 0x000000ffff0c7224 */ /* 0x000fe400078e0a0d */
[----:B------:R-:W-:Y:S04]  /*4650*/  @!P0 IMAD.HI.U32 R0, R2, R4, RZ ;  /* 0x0000000402008227 */ /* 0x000fe800078e00ff */
[----:B------:R-:W-:Y:S01]  /*4660*/  IMAD R12, R22, R12, R8 ;  /* 0x0000000c160c7224 */ /* 0x000fe200078e0208 */
[----:B------:R-:W-:Y:S04]  /*4670*/  @!P0 SHF.R.U32.HI R0, RZ, R5, R0 ;  /* 0x00000005ff008219 */ /* 0x000fe80000011600 */
[----:B------:R-:W-:Y:S04]  /*4680*/  @!P0 SEL R0, R2, R0, !P2 ;  /* 0x0000000002008207 */ /* 0x000fe80005000000 */
[----:B------:R-:W-:Y:S01]  /*4690*/  @!P0 IADD3 R13, PT, PT, R13, -R0, RZ ;  /* 0x800000000d0d8210 */ /* 0x000fe20007ffe0ff */
[----:B------:R-:W-:Y:S01]  /*46a0*/  @!P0 IMAD R0, R9, R12, R0 ;  /* 0x0000000c09008224 */ /* 0x000fe200078e0200 */
[----:B------:R-:W-:Y:S01]  /*46b0*/  IADD3 R9, PT, PT, -R8, RZ, RZ ;  /* 0x000000ff08097210 */ /* 0x000fe20007ffe1ff */
[--C-:B------:R-:W-:Y:S02]  /*46c0*/  IMAD.MOV R12, RZ, RZ, -R2.reuse ;  /* 0x000000ffff0c7224 */ /* 0x100fe400078e0a02 */
[----:B------:R-:W-:Y:S02]  /*46d0*/  @!P0 IMAD R8, R13, R22, R2 ;  /* 0x000000160d088224 */ /* 0x000fe400078e0202 */
[----:B------:R-:W-:Y:S02]  /*46e0*/  @!P0 IMAD.MOV.U32 R2, RZ, RZ, R0 ;  /* 0x000000ffff028224 */ /* 0x000fe400078e0000 */
[----:B------:R-:W-:Y:S02]  /*46f0*/  IMAD R11, R3, R12, R11 ;  /* 0x0000000c030b7224 */ /* 0x000fe400078e020b */
[----:B------:R-:W-:Y:S02]  /*4700*/  IMAD R10, R6, R9, R10 ;  /* 0x00000009060a7224 */ /* 0x000fe400078e020a */
[----:B------:R-:W-:Y:S02]  /*4710*/  IMAD R11, R2, R3, R11 ;  /* 0x00000003020b7224 */ /* 0x000fe400078e020b */
[----:B------:R-:W-:Y:S02]  /*4720*/  IMAD R10, R8, R6, R10 ;  /* 0x00000006080a7224 */ /* 0x000fe400078e020a */
.L_x_77:
[----:B------:R-:W-:Y:S05]  /*4730*/  BRA.U UP1, `(.L_x_78) ;  /* 0x0000000101107547 */ /* 0x000fea000b800000 */
[----:B------:R-:W-:Y:S04]  /*4740*/  MOV R2, UR6 ;  /* 0x0000000600027c02 */ /* 0x000fe80008000f00 */
[----:B------:R-:W-:Y:S04]  /*4750*/  SHF.L.U32 R2, R2, 0x1f, RZ ;  /* 0x0000001f02027819 */ /* 0x000fe800000006ff */
[----:B------:R-:W2:Y:S02]  /*4760*/  SYNCS.PHASECHK.TRANS64.TRYWAIT P0, [UR7+0xd8], R2 ;  /* 0x0000d802ff0075a7 */ /* 0x000ea40008001107 */
[----:B--2---:R-:W-:Y:S05]  /*4770*/  @!P0 BRA `(.L_x_79) ;  /* 0x0000002400f88947 */ /* 0x004fea0003800000 */
.L_x_78:
[----:B------:R-:W-:Y:S05]  /*4780*/  BRA.U !UP3, `(.L_x_80) ;  /* 0x000000010b347547 */ /* 0x000fea000b800000 */
[----:B------:R-:W-:Y:S01]  /*4790*/  UPLOP3.LUT UP0, UPT, UPT, UPT, UP2, 0x80, 0x8 ;  /* 0x000000000008789c */ /* 0x000fe20003f0f020 */
[----:B--2---:R-:W-:Y:S02]  /*47a0*/  HFMA2 R0, -RZ, RZ, 0, 5.9604644775390625e-08 ;  /* 0x00000001ff007431 */ /* 0x004fe400000001ff */
[----:B------:R-:W-:Y:S03]  /*47b0*/  IMAD.MOV.U32 R49, RZ, RZ, 0x1 ;  /* 0x00000001ff317424 */ /* 0x000fe600078e00ff */
[----:B------:R-:W-:Y:S05]  /*47c0*/  PLOP3.LUT P0, PT, PT, PT, UP0, 0x80, 0x8 ;  /* 0x000000000008781c */ /* 0x000fea0003f0f008 */
[----:B------:R-:W2:Y:S01]  /*47d0*/  @UP0 LDCU.64 UR10, c[0x0][0x888] ;  /* 0x00011100ff0a07ac */ /* 0x000ea20008000a00 */
[----:B------:R-:W-:Y:S07]  /*47e0*/  @UP0 UIMAD UR8, UR36, UR4, URZ ;  /* 0x00000004240802a4 */ /* 0x000fee000f8e02ff */
[----:B------:R-:W-:Y:S01]  /*47f0*/  @!P0 PRMT R49, R0, 0x7610, R49 ;  /* 0x0000761000318816 */ /* 0x000fe20000000031 */
[----:B--2---:R-:W-:Y:S03]  /*4800*/  @UP0 UIMAD.WIDE UR10, UR8, 0x4, UR10 ;  /* 0x00000004080a08a5 */ /* 0x004fe6000f8e020a */
[----:B------:R-:W2:Y:S03]  /*4810*/  @!UP0 LDCU UR8, c[0x0][0x880] ;  /* 0x00011000ff0887ac */ /* 0x000ea60008000800 */
[----:B------:R-:W-:Y:S01]  /*4820*/  IMAD.U32 R8, RZ, RZ, UR10 ;  /* 0x0000000aff087e24 */ /* 0x000fe2000f8e00ff */
[----:B------:R-:W-:Y:S05]  /*4830*/  MOV R9, UR11 ;  /* 0x0000000b00097c02 */ /* 0x000fea0008000f00 */
[----:B-----5:R3:W5:Y:S02]  /*4840*/  @P0 LDG.E R30, desc[UR40][R8.64] ;  /* 0x00000028081e0981 */ /* 0x020764000c1e1900 */
[----:B--23--:R-:W-:Y:S07]  /*4850*/  @!P0 IMAD.U32 R30, RZ, RZ, UR8 ;  /* 0x00000008ff1e8e24 */ /* 0x00cfee000f8e00ff */
.L_x_80:
[----:B-----5:R-:W-:Y:S01]  /*4860*/  @!P4 FSETP.EQ.AND P5, PT, R30, RZ, PT ;  /* 0x000000ff1e00c20b */ /* 0x020fe20003fa2000 */
[----:B------:R-:W-:Y:S01]  /*4870*/  @!UPT UIADD3 URZ, UPT, UPT, URZ, URZ, URZ ;  /* 0x000000fffffff290 */ /* 0x000fe2000fffe0ff */
[----:B------:R-:W-:Y:S11]  /*4880*/  @!P4 BRA `(.L_x_81) ;  /* 0x000000000014c947 */ /* 0x000ff60003800000 */
[----:B------:R-:W-:Y:S02]  /*4890*/  LOP3.LUT P0, RZ, R49, 0xff, RZ, 0xc0, !PT ;  /* 0x000000ff31ff7812 */ /* 0x000fe4000780c0ff */
[----:B------:R-:W-:Y:S04]  /*48a0*/  PLOP3.LUT P5, PT, PT, PT, UP0, 0x80, 0x8 ;  /* 0x000000000008781c */ /* 0x000fe80003faf008 */
[----:B------:R-:W-:Y:S07]  /*48b0*/  PLOP3.LUT P5, PT, P5, PT, PT, 0x8, 0x80 ;  /* 0x000000000080781c */ /* 0x000fee0002fae170 */
[----:B------:R-:W-:Y:S11]  /*48c0*/  @P0 FSETP.EQ.AND P5, PT, R30, RZ, PT ;  /* 0x000000ff1e00020b */ /* 0x000ff60003fa2000 */
[----:B------:R-:W-:Y:S02]  /*48d0*/  @!UPT UIADD3 URZ, UPT, UPT, URZ, URZ, URZ ;  /* 0x000000fffffff290 */ /* 0x000fe4000fffe0ff */
.L_x_81:
[----:B------:R-:W3:Y:S01]  /*48e0*/  LDC.64 R8, c[0x0][0xb10] ;  /* 0x0002c400ff087b82 */ /* 0x000ee20000000a00 */
[----:B------:R-:W-:Y:S01]  /*48f0*/  ULEA UR13, UR15, UR7, 0x3 ;  /* 0x000000070f0d7291 */ /* 0x000fe2000f8e18ff */
[----:B------:R-:W-:Y:S01]  /*4900*/  SHF.L.U32 R29, R28, 0x1f, RZ ;  /* 0x0000001f1c1d7819 */ /* 0x000fe200000006ff */
[----:B------:R-:W-:Y:S01]  /*4910*/  VIADD R27, R27, 0x1 ;  /* 0x000000011b1b7836 */ /* 0x000fe20000000000 */
[----:B------:R-:W-:Y:S04]  /*4920*/  @P3 SHF.R.U32.HI R25, RZ, 0x10, R17 ;  /* 0x00000010ff193819 */ /* 0x000fe80000011611 */
[----:B------:R-:W5:Y:S02]  /*4930*/  LDC.64 R12, c[0x0][0xb18] ;  /* 0x0002c600ff0c7b82 */ /* 0x000f640000000a00 */
[----:B------:R-:W1:Y:S01]  /*4940*/  SYNCS.PHASECHK.TRANS64.TRYWAIT P4, [UR13+0xc0], R29 ;  /* 0x0000c01dff0075a7 */ /* 0x000e62000808110d */
[C---:B---3--:R-:W-:Y:S05]  /*4950*/  @!P1 IMAD.HI.U32 R8, R11.reuse, R8, RZ ;  /* 0x000000080b089227 */ /* 0x048fea00078e00ff */
[----:B--2---:R-:W2:Y:S01]  /*4960*/  @!P1 LDC R0, c[0x0][0xb20] ;  /* 0x0002c800ff009b82 */ /* 0x004ea20000000800 */
[----:B------:R-:W-:Y:S01]  /*4970*/  @!P1 SHF.R.U32.HI R8, RZ, R9, R8 ;  /* 0x00000009ff089219 */ /* 0x000fe20000011608 */
[----:B-----5:R-:W-:Y:S01]  /*4980*/  @!P1 IMAD.HI.U32 R13, R10, R13, RZ ;  /* 0x0000000d0a0d9227 */ /* 0x020fe200078e00ff */
[----:B------:R-:W-:Y:S05]  /*4990*/  @!P1 ISETP.NE.AND P0, PT, R12, 0x1, PT ;  /* 0x000000010c00980c */ /* 0x000fea0003f05270 */
[----:B------:R-:W3:Y:S01]  /*49a0*/  @!P1 LDC R2, c[0x0][0xb0c] ;  /* 0x0002c300ff029b82 */ /* 0x000ee20000000800 */
[----:B--2---:R-:W-:Y:S02]  /*49b0*/  @!P1 SHF.R.U32.HI R0, RZ, R0, R13 ;  /* 0x00000000ff009219 */ /* 0x004fe4000001160d */
[----:B---3--:R-:W-:Y:S02]  /*49c0*/  @!P1 ISETP.NE.AND P2, PT, R2, 0x1, PT ;  /* 0x000000010200980c */ /* 0x008fe40003f45270 */
[----:B------:R-:W-:Y:S02]  /*49d0*/  @!P1 SEL R9, R10, R0, !P0 ;  /* 0x000000000a099207 */ /* 0x000fe40004000000 */
[----:B------:R-:W-:Y:S02]  /*49e0*/  ELECT P0, URZ, PT ;  /* 0x0000000000ff782f */ /* 0x000fe40003800000 */
[----:B------:R-:W-:Y:S05]  /*49f0*/  @!P1 SEL R8, R11, R8, !P2 ;  /* 0x000000080b089207 */ /* 0x000fea0005000000 */
[----:B------:R-:W-:Y:S02]  /*4a00*/  @!P1 IMAD.IADD R0, R9, 0x1, -R8 ;  /* 0x0000000109009824 */ /* 0x000fe400078e0a08 */
[----:B------:R-:W-:Y:S02]  /*4a10*/  @!P1 IMAD.IADD R8, R8, 0x1, -R9 ;  /* 0x0000000108089824 */ /* 0x000fe400078e0a09 */
[----:B------:R-:W-:Y:S02]  /*4a20*/  @!P1 IMAD R11, R0, R2, R11 ;  /* 0x00000002000b9224 */ /* 0x000fe400078e020b */
[----:B------:R-:W-:Y:S01]  /*4a30*/  @!P1 IMAD R10, R8, R12, R10 ;  /* 0x0000000c080a9224 */ /* 0x000fe200078e020a */
[----:B-1----:R-:W-:Y:S06]  /*4a40*/  @!P4 BRA `(.L_x_82) ;  /* 0x00000024005cc947 */ /* 0x002fec0003800000 */
.L_x_154:
[----:B------:R-:W-:Y:S01]  /*4a50*/  PLOP3.LUT P5, PT, P5, P0, PT, 0xf2, 0x2f ;  /* 0x00000000002f781c */ /* 0x000fe20002fa1e72 */
[----:B------:R-:W-:Y:S01]  /*4a60*/  UMOV UR16, 0x0 ;  /* 0x0000000000107882 */ /* 0x000fe20000000000 */
[----:B------:R-:W-:Y:S01]  /*4a70*/  UMOV UR17, 0x10000000 ;  /* 0x1000000000117882 */ /* 0x000fe20000000000 */
[----:B------:R-:W-:Y:S01]  /*4a80*/  UMOV UR12, UR36 ;  /* 0x00000024000c7c82 */ /* 0x000fe20008000000 */
[----:B------:R-:W-:Y:S09]  /*4a90*/  @P3 R2UR UR36, R25 ;  /* 0x00000000192432ca */ /* 0x000ff200000e0000 */
[----:B------:R-:W-:Y:S01]  /*4aa0*/  @!P5 IADD3 R2, P0, PT, R32, 0x580, RZ ;  /* 0x000005802002d810 */ /* 0x000fe20007f1e0ff */
[----:B------:R-:W-:Y:S01]  /*4ab0*/  @!P5 IMAD.SHL.U32 R47, R47, 0x10, RZ ;  /* 0x000000102f2fd824 */ /* 0x000fe200078e00ff */
[----:B------:R-:W-:Y:S01]  /*4ac0*/  VOTEU.ALL UP1, P5 ;  /* 0x0000000000ff7886 */ /* 0x000fe20002820000 */
[----:B------:R-:W-:Y:S01]  /*4ad0*/  @!P5 IMAD.SHL.U32 R48, R48, 0x40, RZ ;  /* 0x000000403030d824 */ /* 0x000fe200078e00ff */
[----:B------:R-:W-:Y:S01]  /*4ae0*/  @!P5 R2UR UR9, R2 ;  /* 0x000000000209d2ca */ /* 0x000fe200000e0000 */
[----:B-1----:R-:W-:Y:S01]  /*4af0*/  @!P5 IMAD.X R0, RZ, RZ, R33, P0 ;  /* 0x000000ffff00d224 */ /* 0x002fe200000e0621 */
[----:B------:R-:W-:Y:S01]  /*4b00*/  @!P5 R2UR UR10, R47 ;  /* 0x000000002f0ad2ca */ /* 0x000fe200000e0000 */
[----:B------:R-:W-:Y:S01]  /*4b10*/  @!UP1 ULEA UR14, UR15, UR7, 0xb ;  /* 0x000000070f0e9291 */ /* 0x000fe2000f8e58ff */
[----:B------:R-:W-:Y:S01]  /*4b20*/  @!P5 R2UR UR11, R48 ;  /* 0x00000000300bd2ca */ /* 0x000fe200000e0000 */
[----:B------:R-:W-:Y:S01]  /*4b30*/  UIADD3 UR15, UPT, UPT, UR15, 0x1, URZ ;  /* 0x000000010f0f7890 */ /* 0x000fe2000fffe0ff */
[----:B------:R-:W-:Y:S01]  /*4b40*/  @!P5 R2UR UR8, R0 ;  /* 0x000000000008d2ca */ /* 0x000fe200000e0000 */
[----:B------:R-:W-:Y:S01]  /*4b50*/  IMAD.IADD R47, R10, 0x1, R31 ;  /* 0x000000010a2f7824 */ /* 0x000fe200078e021f */
[----:B------:R-:W-:Y:S01]  /*4b60*/  ISETP.NE.AND P0, PT, R27, 0x2, PT ;  /* 0x000000021b00780c */ /* 0x000fe20003f05270 */
[----:B------:R-:W-:Y:S03]  /*4b70*/  IMAD.IADD R48, R11, 0x1, R46 ;  /* 0x000000010b307824 */ /* 0x000fe600078e022e */
[----:B------:R-:W-:Y:S01]  /*4b80*/  SEL R0, RZ, 0x1, P0 ;  /* 0x00000001ff007807 */ /* 0x000fe20000000000 */
[----:B------:R-:W-:Y:S01]  /*4b90*/  IMAD.U32 R8, RZ, RZ, UR9 ;  /* 0x00000009ff087e24 */ /* 0x000fe2000f8e00ff */
[----:B------:R-:W-:Y:S01]  /*4ba0*/  UIADD3 UR9, UPT, UPT, UR13, 0xb0, URZ ;  /* 0x000000b00d097890 */ /* 0x000fe2000fffe0ff */
[----:B------:R-:W-:Y:S02]  /*4bb0*/  SEL R27, R27, RZ, P0 ;  /* 0x000000ff1b1b7207 */ /* 0x000fe40000000000 */
[----:B------:R-:W-:Y:S02]  /*4bc0*/  LOP3.LUT R26, R26, R0, RZ, 0x3c, !PT ;  /* 0x000000001a1a7212 */ /* 0x000fe400078e3cff */
[----:B------:R-:W-:Y:S01]  /*4bd0*/  IMAD.U32 R9, RZ, RZ, UR8 ;  /* 0x00000008ff097e24 */ /* 0x000fe2000f8e00ff */
[----:B------:R-:W-:Y:S01]  /*4be0*/  @!P5 R2UR UR18, R8 ;  /* 0x000000000812d2ca */ /* 0x000fe200000e0000 */
[----:B------:R-:W-:Y:S01]  /*4bf0*/  @!UP1 UIADD3 UR8, UPT, UPT, UR14, 0x200, URZ ;  /* 0x000002000e089890 */ /* 0x000fe2000fffe0ff */
[----:B------:R-:W-:Y:S02]  /*4c00*/  VOTEU.ALL UP1, P5 ;  /* 0x0000000000ff7886 */ /* 0x000fe40002820000 */
[----:B------:R-:W-:Y:S01]  /*4c10*/  @!P5 R2UR UR19, R9 ;  /* 0x000000000913d2ca */ /* 0x000fe200000e0000 */
[----:B------:R-:W-:Y:S11]  /*4c20*/  UPRMT UR14, UR37, 0x654, UR9 ;  /* 0x00000654250e7896 */ /* 0x000ff60008000009 */
[----:B------:R-:W-:Y:S01]  /*4c30*/  @!UPT UIADD3 URZ, UPT, UPT, URZ, URZ, URZ ;  /* 0x000000fffffff290 */ /* 0x000fe2000fffe0ff */
[----:B------:R2:W-:Y:S01]  /*4c40*/  @!UP1 UTMALDG.3D [UR8], [UR18], desc[UR16] ;  /* 0x00001008120095b4 */ /* 0x0005e20008011000 */
[----:B------:R2:W-:Y:S01]  /*4c50*/  @!P5 SYNCS.ARRIVE.TRANS64.RED.A0TR RZ, [UR13+0xb0], R24 ;  /* 0x0000b018ffffd9a7 */ /* 0x0005e2000830040d */
[----:B------:R-:W-:Y:S04]  /*4c60*/  UISETP.NE.AND UP1, UPT, UR15, 0x2, UPT ;  /* 0x000000020f00788c */ /* 0x000fe8000bf25270 */
[----:B------:R-:W-:Y:S02]  /*4c70*/  USEL UR13, URZ, 0x1, UP1 ;  /* 0x00000001ff0d7887 */ /* 0x000fe40008800000 */
[----:B------:R-:W-:Y:S02]  /*4c80*/  USEL UR15, UR15, URZ, UP1 ;  /* 0x000000ff0f0f7287 */ /* 0x000fe40008800000 */
[----:B------:R-:W-:Y:S02]  /*4c90*/  UPLOP3.LUT UP1, UPT, UPT, UPT, UPT, 0x80, 0x8 ;  /* 0x000000000008789c */ /* 0x000fe40003f2f070 */
[----:B------:R-:W-:Y:S01]  /*4ca0*/  LOP3.LUT R28, R28, UR13, RZ, 0x3c, !PT ;  /* 0x0000000d1c1c7c12 */ /* 0x000fe2000f8e3cff */
[----:B------:R-:W-:Y:S01]  /*4cb0*/  SYNCS.ARRIVE.TRANS64.RED.A1T0 RZ, [UR14], RZ ;  /* 0x000000ffffff79a7 */ /* 0x000fe2000810040e */
[----:B------:R-:W-:Y:S07]  /*4cc0*/  @P3 BRA `(.L_x_83) ;  /* 0xfffffff400983947 */ /* 0x000fee000383ffff */
[----:B------:R-:W-:Y:S01]  /*4cd0*/  UIADD3 UR7, UPT, UPT, UR7, 0xc0, URZ ;  /* 0x000000c007077890 */ /* 0x000fe2000fffe0ff */
[----:B------:R-:W-:-:S03]  /*4ce0*/  SHF.L.U32 R2, R28, 0x1f, RZ ;  /* 0x0000001f1c027819 */ /* 0x000fc600000006ff */
[----:B------:R-:W-:-:S09]  /*4cf0*/  ULEA UR4, UR15, UR7, 0x3 ;  /* 0x000000070f047291 */ /* 0x000fd2000f8e18ff */
[----:B------:R-:W1:Y:S02]  /*4d00*/  SYNCS.PHASECHK.TRANS64.TRYWAIT P0, [UR4], R2 ;  /* 0x00000002ff0075a7 */ /* 0x000e640008001104 */
[----:B-1----:R-:W-:Y:S05]  /*4d10*/  @!P0 BRA `(.L_x_84) ;  /* 0x0000002000c08947 */ /* 0x002fea0003800000 */
.L_x_156:
[----:B------:R-:W-:-:S04]  /*4d20*/  UIADD3 UR5, UPT, UPT, UR15, 0x1, URZ ;  /* 0x000000010f057890 */ /* 0x000fc8000fffe0ff */
[----:B------:R-:W-:-:S04]  /*4d30*/  UISETP.NE.AND UP0, UPT, UR5, 0x2, UPT ;  /* 0x000000020500788c */ /* 0x000fc8000bf05270 */
[----:B------:R-:W-:Y:S02]  /*4d40*/  USEL UR4, URZ, 0x1, UP0 ;  /* 0x00000001ff047887 */ /* 0x000fe40008000000 */
[----:B------:R-:W-:-:S04]  /*4d50*/  USEL UR5, UR5, URZ, UP0 ;  /* 0x000000ff05057287 */ /* 0x000fc80008000000 */
[----:B------:R-:W-:Y:S01]  /*4d60*/  ULEA UR5, UR5, UR7, 0x3 ;  /* 0x0000000705057291 */ /* 0x000fe2000f8e18ff */
[----:B-1----:R-:W-:-:S04]  /*4d70*/  LOP3.LUT R2, R28, UR4, RZ, 0x3c, !PT ;  /* 0x000000041c027c12 */ /* 0x002fc8000f8e3cff */
[----:B------:R-:W-:Y:S01]  /*4d80*/  SHF.L.U32 R2, R2, 0x1f, RZ ;  /* 0x0000001f02027819 */ /* 0x000fe200000006ff */
[----:B------:R-:W-:-:S07]  /*4d90*/  IMAD.U32 R0, RZ, RZ, UR5 ;  /* 0x00000005ff007e24 */ /* 0x000fce000f8e00ff */
.L_x_85:
[----:B-1----:R1:W3:Y:S02]  /*4da0*/  SYNCS.PHASECHK.TRANS64.TRYWAIT P0, [R0+URZ], R2 ;  /* 0x00000002000075a7 */ /* 0x0022e400080011ff */
[----:B---3--:R-:W-:Y:S05]  /*4db0*/  @!P0 NANOSLEEP.SYNCS 0x989680 ;  /* 0x009896800000895d */ /* 0x008fea0003900000 */
[----:B------:R-:W3:Y:S02]  /*4dc0*/  @!P0 SYNCS.PHASECHK.TRANS64 P0, [R0+URZ], R2 ;  /* 0x00000002000085a7 */ /* 0x000ee400080010ff */
[----:B--23--:R-:W-:Y:S05]  /*4dd0*/  @P0 EXIT ;  /* 0x000000000000094d */ /* 0x00cfea0003800000 */
[----:B------:R-:W-:Y:S05]  /*4de0*/  BRA `(.L_x_85) ;  /* 0xfffffffc00ec7947 */ /* 0x000fea000383ffff */
.L_x_75:
[----:B------:R-:W-:-:S06]  /*4df0*/  UISETP.GE.AND UP1, UPT, UR8, 0x4, UPT ;  /* 0x000000040800788c */ /* 0x000fcc000bf26270 */
[----:B------:R-:W-:-:S13]  /*4e00*/  PLOP3.LUT P0, PT, PT, PT, UP1, 0x80, 0x8 ;  /* 0x000000000008781c */ /* 0x000fda0003f0f018 */
[----:B------:R-:W-:Y:S05]  /*4e10*/  @!P0 EXIT ;  /* 0x000000000000894d */ /* 0x000fea0003800000 */
[----:B------:R-:W-:Y:S01]  /*4e20*/  BAR.SYNC.DEFER_BLOCKING 0x6, 0xa0 ;  /* 0x0182800000007b1d */ /* 0x000fe20000010000 */
[C---:B------:R-:W-:Y:S01]  /*4e30*/  IMAD.SHL.U32 R3, R61.reuse, 0x10, RZ ;  /* 0x000000103d037824 */ /* 0x040fe200078e00ff */
[----:B------:R-:W-:Y:S01]  /*4e40*/  SHF.R.U32.HI R4, RZ, 0x1, R61 ;  /* 0x00000001ff047819 */ /* 0x000fe2000001163d */
[C---:B------:R-:W-:Y:S01]  /*4e50*/  IMAD.SHL.U32 R60, R61.reuse, 0x8, RZ ;  /* 0x000000083d3c7824 */ /* 0x040fe200078e00ff */
[----:B------:R-:W-:Y:S01]  /*4e60*/  CS2R R56, SRZ ;  /* 0x0000000000387805 */ /* 0x000fe2000001ff00 */
[----:B------:R-:W-:Y:S01]  /*4e70*/  IMAD.SHL.U32 R2, R61, 0x2, RZ ;  /* 0x000000023d027824 */ /* 0x000fe200078e00ff */
[----:B------:R-:W-:Y:S02]  /*4e80*/  UMOV UR42, 0x400 ;  /* 0x00000400002a7882 */ /* 0x000fe40000000000 */
[----:B------:R-:W1:Y:S01]  /*4e90*/  LDC R52, c[0x0][0x370] ;  /* 0x0000dc00ff347b82 */ /* 0x000e620000000800 */
[----:B------:R-:W-:Y:S01]  /*4ea0*/  ULEA UR42, UR37, UR42, 0x18 ;  /* 0x0000002a252a7291 */ /* 0x000fe2000f8ec0ff */
[----:B------:R-:W-:Y:S01]  /*4eb0*/  LOP3.LUT R5, R3, 0x40, RZ, 0xc0, !PT ;  /* 0x0000004003057812 */ /* 0x000fe200078ec0ff */
[----:B------:R-:W-:Y:S01]  /*4ec0*/  IMAD.U32 R28, R61, 0x10000, RZ ;  /* 0x000100003d1c7824 */ /* 0x000fe200078e00ff */
[----:B------:R-:W-:Y:S01]  /*4ed0*/  LOP3.LUT R60, R60, 0x300, RZ, 0xc0, !PT ;  /* 0x000003003c3c7812 */ /* 0x000fe200078ec0ff */
[----:B------:R-:W-:Y:S01]  /*4ee0*/  IMAD.MOV.U32 R59, RZ, RZ, 0x1 ;  /* 0x00000001ff3b7424 */ /* 0x000fe200078e00ff */
[----:B------:R-:W-:Y:S01]  /*4ef0*/  LOP3.LUT R4, R5, 0x8, R4, 0xf8, !PT ;  /* 0x0000000805047812 */ /* 0x000fe200078ef804 */
[----:B------:R-:W-:Y:S01]  /*4f00*/  IMAD.MOV.U32 R27, RZ, RZ, RZ ;  /* 0x000000ffff1b7224 */ /* 0x000fe200078e00ff */
[----:B------:R-:W2:Y:S01]  /*4f10*/  LDC R24, c[0x0][0xb0c] ;  /* 0x0002c300ff187b82 */ /* 0x000ea20000000800 */
[--C-:B------:R-:W-:Y:S01]  /*4f20*/  LOP3.LUT R60, R60, 0x30, R3.reuse, 0xf8, !PT ;  /* 0x000000303c3c7812 */ /* 0x100fe200078ef803 */
[----:B------:R-:W-:Y:S01]  /*4f30*/  IMAD.MOV.U32 R58, RZ, RZ, RZ ;  /* 0x000000ffff3a7224 */ /* 0x000fe200078e00ff */
[----:B------:R-:W-:Y:S01]  /*4f40*/  LOP3.LUT R2, R4, 0x8, R2, 0x78, !PT ;  /* 0x0000000804027812 */ /* 0x000fe200078e7802 */
[----:B------:R-:W-:Y:S01]  /*4f50*/  IMAD.MOV.U32 R63, RZ, RZ, RZ ;  /* 0x000000ffff3f7224 */ /* 0x000fe200078e00ff */
[----:B------:R-:W-:Y:S01]  /*4f60*/  LOP3.LUT R60, R60, 0x80, R3, 0xf8, !PT ;  /* 0x000000803c3c7812 */ /* 0x000fe200078ef803 */
[----:B------:R-:W-:Y:S01]  /*4f70*/  IMAD.MOV.U32 R55, RZ, RZ, RZ ;  /* 0x000000ffff377224 */ /* 0x000fe200078e00ff */
[----:B------:R-:W-:Y:S01]  /*4f80*/  LOP3.LUT R28, R28, 0x600000, RZ, 0xc0, !PT ;  /* 0x006000001c1c7812 */ /* 0x000fe200078ec0ff */
[----:B------:R-:W4:Y:S01]  /*4f90*/  LDC R50, c[0x0][0xb20] ;  /* 0x0002c800ff327b82 */ /* 0x000f220000000800 */
[----:B------:R-:W3:Y:S01]  /*4fa0*/  LDS R0, [UR42+0x190] ;  /* 0x0001902aff007984 */ /* 0x000ee20008000800 */
[----:B------:R-:W-:Y:S01]  /*4fb0*/  LOP3.LUT R60, R60, R2, RZ, 0xfc, !PT ;  /* 0x000000023c3c7212 */ /* 0x000fe200078efcff */
[----:B------:R-:W1:Y:S01]  /*4fc0*/  LDCU.64 UR46, c[0x0][0x348] ;  /* 0x00006900ff2e77ac */ /* 0x000e620008000a00 */
[----:B------:R-:W-:-:S03]  /*4fd0*/  LOP3.LUT R61, R61, 0x60, RZ, 0xc0, !PT ;  /* 0x000000603d3d7812 */ /* 0x000fc600078ec0ff */
[----:B------:R-:W-:Y:S01]  /*4fe0*/  IMAD.SHL.U32 R60, R60, 0x2, RZ ;  /* 0x000000023c3c7824 */ /* 0x000fe200078e00ff */
[----:B------:R-:W1:Y:S01]  /*4ff0*/  LDC R23, c[0x0][0xb30] ;  /* 0x0002cc00ff177b82 */ /* 0x000e620000000800 */
[----:B------:R-:W1:Y:S01]  /*5000*/  LDCU.64 UR38, c[0x0][0x888] ;  /* 0x00011100ff2677ac */ /* 0x000e620008000a00 */
[----:B------:R-:W-:Y:S01]  /*5010*/  UIADD3 UR44, UPT, UPT, UR42, 0x200, URZ ;  /* 0x000002002a2c7890 */ /* 0x000fe2000fffe0ff */
[----:B------:R-:W-:-:S05]  /*5020*/  UMOV UR43, URZ ;  /* 0x000000ff002b7c82 */ /* 0x000fca0008000000 */
[----:B------:R-:W1:Y:S08]  /*5030*/  LDC.64 R44, c[0x0][0xb10] ;  /* 0x0002c400ff2c7b82 */ /* 0x000e700000000a00 */
[----:B------:R-:W1:Y:S08]  /*5040*/  LDC.64 R18, c[0x0][0xb18] ;  /* 0x0002c600ff127b82 */ /* 0x000e700000000a00 */
[----:B------:R-:W1:Y:S08]  /*5050*/  LDC.64 R40, c[0x0][0x888] ;  /* 0x00022200ff287b82 */ /* 0x000e700000000a00 */
[----:B------:R-:W1:Y:S01]  /*5060*/  LDC.64 R16, c[0x0][0xb28] ;  /* 0x0002ca00ff107b82 */ /* 0x000e620000000a00 */
[----:B---3--:R-:W-:-:S07]  /*5070*/  IMAD.IADD R28, R0, 0x1, R28 ;  /* 0x00000001001c7824 */ /* 0x008fce00078e021c */
[----:B------:R-:W3:Y:S08]  /*5080*/  LDC.64 R42, c[0x0][0x890] ;  /* 0x00022400ff2a7b82 */ /* 0x000ef00000000a00 */
[----:B------:R-:W1:Y:S08]  /*5090*/  LDC.64 R38, c[0x0][0x8b0] ;  /* 0x00022c00ff267b82 */ /* 0x000e700000000a00 */
[----:B------:R-:W1:Y:S08]  /*50a0*/  LDC.64 R36, c[0x0][0x8a8] ;  /* 0x00022a00ff247b82 */ /* 0x000e700000000a00 */
[----:B--2-4-:R-:W1:Y:S02]  /*50b0*/  LDC R51, c[0x0][0x374] ;  /* 0x0000dd00ff337b82 */ /* 0x014e640000000800 */
.L_x_105:
[----:B------:R-:W-:Y:S02]  /*50c0*/  LEA R0, R63, UR42, 0x3 ;  /* 0x0000002a3f007c11 */ /* 0x000fe4000f8e18ff */
[----:B------:R-:W-:Y:S02]  /*50d0*/  SHF.L.U32 R2, R57, 0x1f, RZ ;  /* 0x0000001f39027819 */ /* 0x000fe400000006ff */
[----:B------:R-:W-:Y:S02]  /*50e0*/  LEA R32, R63, UR42, 0x4 ;  /* 0x0000002a3f207c11 */ /* 0x000fe4000f8e20ff */
[----:B--2---:R-:W2:Y:S02]  /*50f0*/  SYNCS.PHASECHK.TRANS64.TRYWAIT P0, [R0+URZ+0xe0], R2 ;  /* 0x0000e002000075a7 */ /* 0x004ea400080011ff */
[----:B-12---:R-:W-:Y:S05]  /*5100*/  @!P0 BRA `(.L_x_86) ;  /* 0x0000001c00dc8947 */ /* 0x006fea0003800000 */
.L_x_157:
[----:B------:R-:W4:Y:S01]  /*5110*/  LDC.64 R10, c[0x0][0xb10] ;  /* 0x0002c400ff0a7b82 */ /* 0x000f220000000a00 */
[----:B------:R-:W3:Y:S01]  /*5120*/  LDS.128 R32, [R32+0x170] ;  /* 0x0001700020207984 */ /* 0x000ee20000000c00 */
[----:B-1----:R-:W-:Y:S01]  /*5130*/  ISETP.NE.AND P1, PT, R23, 0x1, PT ;  /* 0x000000011700780c */ /* 0x002fe20003f25270 */
[----:B--2---:R-:W-:Y:S01]  /*5140*/  VIADD R0, R0, 0xf0 ;  /* 0x000000f000007836 */ /* 0x004fe20000000000 */
[----:B------:R-:W-:Y:S04]  /*5150*/  ISETP.GE.AND P0, PT, R22, 0x1, PT ;  /* 0x000000011600780c */ /* 0x000fe80003f06270 */
[----:B------:R-:W1:Y:S01]  /*5160*/  LDC.64 R8, c[0x0][0xb18] ;  /* 0x0002c600ff087b82 */ /* 0x000e620000000a00 */
[----:B------:R-:W-:Y:S01]  /*5170*/  PRMT R0, RZ, 0x654, R0 ;  /* 0x00000654ff007816 */ /* 0x000fe20000000000 */
[----:B------:R-:W-:Y:S01]  /*5180*/  @!PT LDS RZ, [RZ] ;  /* 0x00000000fffff984 */ /* 0x000fe20000000800 */
[----:B------:R-:W-:Y:S01]  /*5190*/  @!PT LDS RZ, [RZ] ;  /* 0x00000000fffff984 */ /* 0x000fe20000000800 */
[----:B------:R-:W-:Y:S01]  /*51a0*/  @!PT LDS RZ, [RZ] ;  /* 0x00000000fffff984 */ /* 0x000fe20000000800 */
[----:B------:R-:W-:Y:S01]  /*51b0*/  @!PT LDS RZ, [RZ] ;  /* 0x00000000fffff984 */ /* 0x000fe20000000800 */
[----:B------:R2:W-:Y:S06]  /*51c0*/  MEMBAR.ALL.CTA ;  /* 0x0000000000007992 */ /* 0x0005ec0000008000 */
[----:B--2---:R-:W2:Y:S01]  /*51d0*/  FENCE.VIEW.ASYNC.S ;  /* 0x00000000000073c6 */ /* 0x004ea20000000000 */
[----:B------:R-:W1:Y:S08]  /*51e0*/  @!P1 LDC R12, c[0x0][0xb20] ;  /* 0x0002c800ff0c9b82 */ /* 0x000e700000000800 */
[----:B------:R-:W1:Y:S01]  /*51f0*/  @!P1 LDC R7, c[0x0][0xb0c] ;  /* 0x0002c300ff079b82 */ /* 0x000e620000000800 */
[----:B--2---:R2:W-:Y:S01]  /*5200*/  SYNCS.ARRIVE.TRANS64.RED.A1T0 RZ, [R0+URZ], RZ ;  /* 0x000000ff00ff79a7 */ /* 0x0045e200081004ff */
[----:B---3--:R-:W-:Y:S04]  /*5210*/  LOP3.LUT P4, RZ, R34, 0x1, RZ, 0xc0, !PT ;  /* 0x0000000122ff7812 */ /* 0x008fe8000788c0ff */
[----:B------:R-:W-:Y:S09]  /*5220*/  P2R R62, PR, RZ, 0x10 ;  /* 0x00000010ff3e7803 */ /* 0x000ff20000000000 */
[----:B------:R-:W-:Y:S02]  /*5230*/  @P4 MOV R26, R32 ;  /* 0x00000020001a4202 */ /* 0x000fe40000000f00 */
[----:B------:R-:W-:Y:S01]  /*5240*/  @P4 LOP3.LUT R25, R33, 0xffff, RZ, 0xc0, !PT ;  /* 0x0000ffff21194812 */ /* 0x000fe200078ec0ff */
[----:B--2-4-:R-:W-:Y:S06]  /*5250*/  @!P0 BRA `(.L_x_87) ;  /* 0x0000000000a48947 */ /* 0x014fec0003800000 */
[-C--:B------:R-:W-:Y:S01]  /*5260*/  IMAD.HI.U32 R0, R51, R19.reuse, RZ ;  /* 0x0000001333007227 */ /* 0x080fe200078e00ff */
[----:B------:R-:W-:Y:S02]  /*5270*/  ISETP.NE.AND P0, PT, R18, 0x1, PT ;  /* 0x000000011200780c */ /* 0x000fe40003f05270 */
[----:B------:R-:W-:Y:S01]  /*5280*/  ISETP.NE.AND P2, PT, R22, 0x1, PT ;  /* 0x000000011600780c */ /* 0x000fe20003f45270 */
[----:B------:R-:W-:Y:S01]  /*5290*/  IMAD.HI.U32 R4, R52, R44, RZ ;  /* 0x0000002c34047227 */ /* 0x000fe200078e00ff */
[----:B------:R-:W-:Y:S02]  /*52a0*/  SHF.R.U32.HI R0, RZ, R50, R0 ;  /* 0x00000032ff007219 */ /* 0x000fe40000011600 */
[----:B------:R-:W-:Y:S01]  /*52b0*/  ISETP.NE.AND P3, PT, R24, 0x1, PT ;  /* 0x000000011800780c */ /* 0x000fe20003f65270 */
[----:B------:R-:W-:Y:S01]  /*52c0*/  IMAD.HI.U32 R6, R25, R19, RZ ;  /* 0x0000001319067227 */ /* 0x000fe200078e00ff */
[-C--:B------:R-:W-:Y:S02]  /*52d0*/  SHF.R.U32.HI R4, RZ, R45.reuse, R4 ;  /* 0x0000002dff047219 */ /* 0x080fe40000011604 */
        /* <DEDUP_REMOVED lines=14> */
[C---:B------:R-:W-:Y:S03]  /*53c0*/  IMAD.HI.U32 R0, R3.reuse, R16, RZ ;  /* 0x0000001003007227 */ /* 0x040fe600078e00ff */
[C---:B------:R-:W-:Y:S02]  /*53d0*/  ISETP.GE.OR P0, PT, R2.reuse, R5, P0 ;  /* 0x000000050200720c */ /* 0x040fe40000706670 */
[----:B------:R-:W-:Y:S04]  /*53e0*/  SHF.R.U32.HI R0, RZ, R17, R0 ;  /* 0x00000011ff007219 */ /* 0x000fe80000011600 */
[C---:B------:R-:W-:Y:S05]  /*53f0*/  SEL R6, R3.reuse, R0, !P2 ;  /* 0x0000000003067207 */ /* 0x040fea0005000000 */
        /* <DEDUP_REMOVED lines=14> */
[----:B------:R-:W-:Y:S07]  /*54e0*/  IMAD R25, R3, R18, R25 ;  /* 0x0000001203197224 */ /* 0x000fee00078e0219 */
.L_x_87:
[----:B------:R-:W-:Y:S01]  /*54f0*/  @!P1 IMAD.HI.U32 R0, R26, R10, RZ ;  /* 0x0000000a1a009227 */ /* 0x000fe200078e00ff */
[----:B-1----:R-:W-:Y:S01]  /*5500*/  @!P1 ISETP.NE.AND P0, PT, R8, 0x1, PT ;  /* 0x000000010800980c */ /* 0x002fe20003f05270 */
[----:B------:R-:W-:Y:S01]  /*5510*/  ULOP3.LUT UP0, URZ, UR44, 0x90, URZ, 0xc0, !UPT ;  /* 0x000000902cff7892 */ /* 0x000fe2000f80c0ff */
[----:B------:R-:W-:Y:S01]  /*5520*/  @!P1 ISETP.NE.AND P2, PT, R7, 0x1, PT ;  /* 0x000000010700980c */ /* 0x000fe20003f45270 */
[----:B------:R-:W-:Y:S01]  /*5530*/  @!P1 IMAD.HI.U32 R2, R25, R9, RZ ;  /* 0x0000000919029227 */ /* 0x000fe200078e00ff */
[----:B------:R-:W-:Y:S02]  /*5540*/  @!P1 SHF.R.U32.HI R0, RZ, R11, R0 ;  /* 0x0000000bff009219 */ /* 0x000fe40000011600 */
[----:B------:R-:W-:Y:S01]  /*5550*/  @P4 SHF.R.U32.HI R54, RZ, 0x10, R33 ;  /* 0x00000010ff364819 */ /* 0x000fe20000011621 */
[----:B------:R-:W-:Y:S01]  /*5560*/  VIADD R63, R63, 0x1 ;  /* 0x000000013f3f7836 */ /* 0x000fe20000000000 */
[----:B------:R-:W-:Y:S02]  /*5570*/  @!P1 SHF.R.U32.HI R2, RZ, R12, R2 ;  /* 0x0000000cff029219 */ /* 0x000fe40000011602 */
[----:B------:R-:W-:Y:S02]  /*5580*/  @!P1 SEL R3, R26, R0, !P2 ;  /* 0x000000001a039207 */ /* 0x000fe40005000000 */
[----:B------:R-:W-:Y:S05]  /*5590*/  @!P1 SEL R2, R25, R2, !P0 ;  /* 0x0000000219029207 */ /* 0x000fea0004000000 */
[----:B------:R-:W-:Y:S02]  /*55a0*/  @!P1 IMAD.IADD R0, R2, 0x1, -R3 ;  /* 0x0000000102009824 */ /* 0x000fe400078e0a03 */
[----:B------:R-:W-:Y:S02]  /*55b0*/  @!P1 IMAD.IADD R2, R3, 0x1, -R2 ;  /* 0x0000000103029824 */ /* 0x000fe400078e0a02 */
[----:B------:R-:W-:Y:S02]  /*55c0*/  @!P1 IMAD R26, R0, R7, R26 ;  /* 0x00000007001a9224 */ /* 0x000fe400078e021a */
[----:B------:R-:W-:Y:S01]  /*55d0*/  @!P1 IMAD R25, R2, R8, R25 ;  /* 0x0000000802199224 */ /* 0x000fe200078e0219 */
[----:B------:R-:W-:Y:S06]  /*55e0*/  BRA.U !UP0, `(.L_x_88) ;  /* 0x00000001087c7547 */ /* 0x000fec000b800000 */
[----:B------:R-:W1:Y:S01]  /*55f0*/  LDCU.64 UR8, c[0x4][0x80] ;  /* 0x01001000ff0877ac */ /* 0x000e620008000a00 */
[----:B------:R-:W-:Y:S01]  /*5600*/  MOV R2, 0x0 ;  /* 0x0000000000027802 */ /* 0x000fe20000000f00 */
[----:B------:R-:W-:Y:S02]  /*5610*/  HFMA2 R12, -RZ, RZ, 0, 5.9604644775390625e-08 ;  /* 0x00000001ff0c7431 */ /* 0x000fe400000001ff */
[----:B------:R-:W-:Y:S01]  /*5620*/  IMAD.MOV.U32 R8, RZ, RZ, 0x70 ;  /* 0x00000070ff087424 */ /* 0x000fe200078e00ff */
[----:B------:R2:W3:Y:S01]  /*5630*/  LDC.64 R14, c[0x4][R2] ;  /* 0x01000000020e7b82 */ /* 0x0004e20000000a00 */
[----:B------:R-:W4:Y:S01]  /*5640*/  LDCU.64 UR6, c[0x4][0x88] ;  /* 0x01001100ff0677ac */ /* 0x000f220008000a00 */
[----:B------:R-:W-:Y:S01]  /*5650*/  IMAD.MOV.U32 R13, RZ, RZ, RZ ;  /* 0x000000ffff0d7224 */ /* 0x000fe200078e00ff */
[----:B------:R-:W2:Y:S01]  /*5660*/  LDCU.64 UR4, c[0x4][0x8] ;  /* 0x01000100ff0477ac */ /* 0x000ea20008000a00 */
[----:B-1----:R-:W-:Y:S01]  /*5670*/  MOV R5, UR9 ;  /* 0x0000000900057c02 */ /* 0x002fe20008000f00 */
[----:B------:R-:W-:Y:S01]  /*5680*/  IMAD.U32 R4, RZ, RZ, UR8 ;  /* 0x00000008ff047e24 */ /* 0x000fe2000f8e00ff */
[----:B----4-:R-:W-:Y:S01]  /*5690*/  MOV R7, UR7 ;  /* 0x0000000700077c02 */ /* 0x010fe20008000f00 */
[----:B------:R-:W-:Y:S01]  /*56a0*/  IMAD.U32 R6, RZ, RZ, UR6 ;  /* 0x00000006ff067e24 */ /* 0x000fe2000f8e00ff */
[----:B--2---:R-:W-:Y:S01]  /*56b0*/  MOV R11, UR5 ;  /* 0x00000005000b7c02 */ /* 0x004fe20008000f00 */
[----:B------:R-:W-:Y:S02]  /*56c0*/  IMAD.U32 R10, RZ, RZ, UR4 ;  /* 0x00000004ff0a7e24 */ /* 0x000fe4000f8e00ff */
[----:B------:R-:W-:Y:S07]  /*56d0*/  LEPC R20, `(.L_x_89) ;  /* 0x000000001014794e */ /* 0x000fee0000000000 */
[----:B---3-5:R-:W-:Y:S05]  /*56e0*/  CALL.ABS.NOINC R14 ;  /* 0x000000000e007343 */ /* 0x028fea0003c00000 */
.L_x_89:
[----:B------:R-:W1:Y:S01]  /*56f0*/  LDCU.64 UR8, c[0x4][0x80] ;  /* 0x01001000ff0877ac */ /* 0x000e620008000a00 */
[----:B------:R-:W2:Y:S01]  /*5700*/  LDC.64 R2, c[0x4][R2] ;  /* 0x0100000002027b82 */ /* 0x000ea20000000a00 */
[----:B------:R-:W-:Y:S02]  /*5710*/  HFMA2 R12, -RZ, RZ, 0, 5.9604644775390625e-08 ;  /* 0x00000001ff0c7431 */ /* 0x000fe400000001ff */
[----:B------:R-:W-:Y:S02]  /*5720*/  IMAD.MOV.U32 R8, RZ, RZ, 0x70 ;  /* 0x00000070ff087424 */ /* 0x000fe400078e00ff */
[----:B------:R-:W-:Y:S01]  /*5730*/  IMAD.MOV.U32 R13, RZ, RZ, RZ ;  /* 0x000000ffff0d7224 */ /* 0x000fe200078e00ff */
[----:B------:R-:W3:Y:S01]  /*5740*/  LDCU.64 UR6, c[0x4][0x88] ;  /* 0x01001100ff0677ac */ /* 0x000ee20008000a00 */
[----:B------:R-:W4:Y:S01]  /*5750*/  LDCU.64 UR4, c[0x4][0x8] ;  /* 0x01000100ff0477ac */ /* 0x000f220008000a00 */
[----:B-1----:R-:W-:Y:S02]  /*5760*/  MOV R4, UR8 ;  /* 0x0000000800047c02 */ /* 0x002fe40008000f00 */
[----:B------:R-:W-:Y:S02]  /*5770*/  MOV R5, UR9 ;  /* 0x0000000900057c02 */ /* 0x000fe40008000f00 */
[----:B---3--:R-:W-:Y:S01]  /*5780*/  MOV R7, UR7 ;  /* 0x0000000700077c02 */ /* 0x008fe20008000f00 */
[----:B------:R-:W-:Y:S01]  /*5790*/  IMAD.U32 R6, RZ, RZ, UR6 ;  /* 0x00000006ff067e24 */ /* 0x000fe2000f8e00ff */
[----:B----4-:R-:W-:Y:S01]  /*57a0*/  MOV R11, UR5 ;  /* 0x00000005000b7c02 */ /* 0x010fe20008000f00 */
[----:B------:R-:W-:Y:S02]  /*57b0*/  IMAD.U32 R10, RZ, RZ, UR4 ;  /* 0x00000004ff0a7e24 */ /* 0x000fe4000f8e00ff */
[----:B------:R-:W-:Y:S07]  /*57c0*/  LEPC R20, `(.L_x_88) ;  /* 0x000000001014794e */ /* 0x000fee0000000000 */
[----:B--2---:R-:W-:Y:S05]  /*57d0*/  CALL.ABS.NOINC R2 ;  /* 0x0000000002007343 */ /* 0x004fea0003c00000 */
.L_x_88:
[----:B------:R-:W-:Y:S01]  /*57e0*/  ISETP.NE.U32.AND P2, PT, R42, RZ, PT ;  /* 0x000000ff2a00720c */ /* 0x000fe20003f45070 */
[----:B------:R-:W-:Y:S01]  /*57f0*/  UISETP.NE.AND UP1, UPT, UR45, URZ, UPT ;  /* 0x000000ff2d00728c */ /* 0x000fe2000bf25270 */
[----:B------:R-:W-:Y:S02]  /*5800*/  ISETP.NE.U32.AND P4, PT, R38, RZ, PT ;  /* 0x000000ff2600720c */ /* 0x000fe40003f85070 */
[----:B------:R-:W-:Y:S02]  /*5810*/  ISETP.NE.AND.EX P2, PT, R43, RZ, PT, P2 ;  /* 0x000000ff2b00720c */ /* 0x000fe40003f45320 */
[----:B------:R-:W-:Y:S02]  /*5820*/  PLOP3.LUT P1, PT, PT, PT, PT, 0x8, 0x80 ;  /* 0x000000000080781c */ /* 0x000fe40003f2e170 */
[----:B------:R-:W-:Y:S02]  /*5830*/  PLOP3.LUT P0, PT, PT, PT, UP1, 0x80, 0x8 ;  /* 0x000000000008781c */ /* 0x000fe40003f0f018 */
[----:B------:R-:W-:Y:S02]  /*5840*/  ISETP.NE.AND.EX P4, PT, R39, RZ, PT, P4 ;  /* 0x000000ff2700720c */ /* 0x000fe40003f85340 */
[----:B------:R-:W1:Y:S09]  /*5850*/  @UP1 LDCU.64 UR4, c[0x0][0x888] ;  /* 0x00011100ff0417ac */ /* 0x000e720008000a00 */
[----:B------:R-:W-:Y:S01]  /*5860*/  @P0 PLOP3.LUT P1, PT, P2, PT, PT, 0x80, 0x8 ;  /* 0x000000000008081c */ /* 0x000fe2000172f070 */
[----:B-1----:R-:W-:Y:S04]  /*5870*/  @UP1 UISETP.NE.U32.AND UP0, UPT, UR4, URZ, UPT ;  /* 0x000000ff0400128c */ /* 0x002fe8000bf05070 */
[----:B------:R-:W-:Y:S04]  /*5880*/  @UP1 UISETP.NE.AND.EX UP0, UPT, UR5, URZ, UPT, UP0 ;  /* 0x000000ff0500128c */ /* 0x000fe8000bf05300 */
[----:B------:R-:W-:Y:S01]  /*5890*/  @UP1 USEL UR4, URZ, 0xffffffff, UP0 ;  /* 0xffffffffff041887 */ /* 0x000fe20008000000 */
[----:B------:R-:W-:Y:S11]  /*58a0*/  @!P2 BRA `(.L_x_90) ;  /* 0x00000000002ca947 */ /* 0x000ff60003800000 */
[----:B------:R-:W-:Y:S01]  /*58b0*/  ISETP.NE.U32.AND P3, PT, R40, RZ, PT ;  /* 0x000000ff2800720c */ /* 0x000fe20003f65070 */
[----:B------:R-:W-:Y:S03]  /*58c0*/  IMAD.MOV.U32 R49, RZ, RZ, 0x1 ;  /* 0x00000001ff317424 */ /* 0x000fe600078e00ff */
[----:B------:R-:W-:Y:S11]  /*58d0*/  ISETP.NE.AND.EX P3, PT, R41, RZ, PT, P3 ;  /* 0x000000ff2900720c */ /* 0x000ff60003f65330 */
[----:B------:R-:W-:Y:S02]  /*58e0*/  @!UPT UIADD3 URZ, UPT, UPT, URZ, URZ, URZ ;  /* 0x000000fffffff290 */ /* 0x000fe4000fffe0ff */
[----:B------:R-:W1:Y:S01]  /*58f0*/  @P3 LDC.64 R2, c[0x0][0x888] ;  /* 0x00022200ff023b82 */ /* 0x000e620000000a00 */
[----:B------:R-:W-:Y:S04]  /*5900*/  @P3 IMAD R0, R42, UR36, RZ ;  /* 0x000000242a003c24 */ /* 0x000fe8000f8e02ff */
[----:B-1----:R-:W-:Y:S04]  /*5910*/  @P3 IMAD.WIDE R2, R0, 0x4, R2 ;  /* 0x0000000400023825 */ /* 0x002fe800078e0202 */
[----:B------:R-:W-:Y:S01]  /*5920*/  HFMA2 R0, -RZ, RZ, 0, 5.9604644775390625e-08 ;  /* 0x00000001ff007431 */ /* 0x000fe200000001ff */
[----:B-----5:R1:W5:Y:S04]  /*5930*/  @P3 LDG.E R30, desc[UR40][R2.64] ;  /* 0x00000028021e3981 */ /* 0x020368000c1e1900 */
[----:B------:R-:W-:Y:S01]  /*5940*/  @!P3 PRMT R49, R0, 0x7610, R49 ;  /* 0x000076100031b816 */ /* 0x000fe20000000031 */
[----:B-1----:R-:W2:Y:S06]  /*5950*/  @!P3 LDC R30, c[0x0][0x880] ;  /* 0x00022000ff1ebb82 */ /* 0x002eac0000000800 */
.L_x_90:
[----:B------:R-:W-:Y:S05]  /*5960*/  @!P4 BRA `(.L_x_91) ;  /* 0x000000000020c947 */ /* 0x000fea0003800000 */
[----:B------:R-:W-:Y:S04]  /*5970*/  ISETP.NE.U32.AND P3, PT, R36, RZ, PT ;  /* 0x000000ff2400720c */ /* 0x000fe80003f65070 */
[----:B------:R-:W-:Y:S11]  /*5980*/  ISETP.NE.AND.EX P3, PT, R37, RZ, PT, P3 ;  /* 0x000000ff2500720c */ /* 0x000ff60003f65330 */
[----:B------:R-:W-:Y:S02]  /*5990*/  @!UPT UIADD3 URZ, UPT, UPT, URZ, URZ, URZ ;  /* 0x000000fffffff290 */ /* 0x000fe4000fffe0ff */
[----:B------:R-:W1:Y:S01]  /*59a0*/  @P3 LDC.64 R2, c[0x0][0x8a8] ;  /* 0x00022a00ff023b82 */ /* 0x000e620000000a00 */
[----:B------:R-:W-:Y:S04]  /*59b0*/  @P3 IMAD R0, R38, UR36, RZ ;  /* 0x0000002426003c24 */ /* 0x000fe8000f8e02ff */
[----:B-1----:R-:W-:Y:S05]  /*59c0*/  @P3 IMAD.WIDE R2, R0, 0x4, R2 ;  /* 0x0000000400023825 */ /* 0x002fea00078e0202 */
[----:B-----5:R1:W5:Y:S02]  /*59d0*/  @P3 LDG.E R29, desc[UR40][R2.64] ;  /* 0x00000028021d3981 */ /* 0x020364000c1e1900 */
[----:B-1----:R-:W3:Y:S02]  /*59e0*/  @!P3 LDC R29, c[0x0][0x8a0] ;  /* 0x00022800ff1dbb82 */ /* 0x002ee40000000800 */
.L_x_91:
[----:B--2--5:R-:W-:Y:S01]  /*59f0*/  @P0 FSETP.NEU.AND P4, PT, R30, RZ, PT ;  /* 0x000000ff1e00020b */ /* 0x024fe20003f8d000 */
[----:B------:R-:W-:Y:S01]  /*5a00*/  IMAD.U32 R0, RZ, RZ, UR4 ;  /* 0x00000004ff007e24 */ /* 0x000fe2000f8e00ff */
[----:B------:R-:W-:Y:S01]  /*5a10*/  @P0 LOP3.LUT P3, RZ, R49, 0xff, RZ, 0xc0, !PT ;  /* 0x000000ff31ff0812 */ /* 0x000fe2000786c0ff */
[----:B------:R-:W-:Y:S01]  /*5a20*/  IMAD.SHL.U32 R66, R56, 0x800, RZ ;  /* 0x0000080038427824 */ /* 0x000fe200078e00ff */
[----:B------:R-:W-:Y:S01]  /*5a30*/  @P0 SEL R2, RZ, 0xffffffff, P4 ;  /* 0xffffffffff020807 */ /* 0x000fe20002000000 */
[----:B------:R-:W-:Y:S01]  /*5a40*/  BSSY B1, `(.L_x_92) ;  /* 0x000002e000017945 */ /* 0x000fe20003800000 */
[----:B------:R-:W-:Y:S02]  /*5a50*/  LOP3.LUT R4, R59, 0x1, RZ, 0x3c, !PT ;  /* 0x000000013b047812 */ /* 0x000fe400078e3cff */
[----:B------:R-:W-:Y:S02]  /*5a60*/  CS2R R34, SRZ ;  /* 0x0000000000227805 */ /* 0x000fe4000001ff00 */
[----:B------:R-:W-:Y:S02]  /*5a70*/  @P1 SEL R2, R0, R2, !P3 ;  /* 0x0000000200021207 */ /* 0x000fe40005800000 */
[----:B------:R-:W-:Y:S02]  /*5a80*/  CS2R R32, SRZ ;  /* 0x0000000000207805 */ /* 0x000fe4000001ff00 */
[----:B------:R-:W-:Y:S02]  /*5a90*/  LEA R3, R56, UR42, 0x3 ;  /* 0x0000002a38037c11 */ /* 0x000fe4000f8e18ff */
[----:B------:R-:W-:Y:S02]  /*5aa0*/  @P0 LOP3.LUT R2, R2, 0x1, RZ, 0xc0, !PT ;  /* 0x0000000102020812 */ /* 0x000fe400078ec0ff */
[C---:B------:R-:W-:Y:S02]  /*5ab0*/  LEA R67, R27.reuse, UR42, 0x3 ;  /* 0x0000002a1b437c11 */ /* 0x040fe4000f8e18ff */
[----:B------:R-:W-:Y:S02]  /*5ac0*/  ISETP.NE.U32.OR P5, PT, R2, 0x1, !P0 ;  /* 0x000000010200780c */ /* 0x000fe400047a5470 */
[----:B------:R-:W-:Y:S02]  /*5ad0*/  SHF.L.U32 R5, R58, 0x1f, RZ ;  /* 0x0000001f3a057819 */ /* 0x000fe400000006ff */
[C---:B------:R-:W-:Y:S02]  /*5ae0*/  LEA.HI R2, R27.reuse, R27, RZ, 0x1 ;  /* 0x0000001b1b027211 */ /* 0x040fe400078f08ff */
[----:B------:R-:W-:Y:S02]  /*5af0*/  PLOP3.LUT P4, PT, PT, PT, PT, 0x8, 0x80 ;  /* 0x000000000080781c */ /* 0x000fe40003f8e170 */
[----:B------:R-:W-:Y:S02]  /*5b00*/  P2R R64, PR, RZ, 0x20 ;  /* 0x00000020ff407803 */ /* 0x000fe40000000000 */
[----:B------:R-:W-:Y:S03]  /*5b10*/  IADD3 R65, PT, PT, R66, UR42, R60 ;  /* 0x0000002a42417c10 */ /* 0x000fe6000fffe03c */
[----:B------:R-:W-:Y:S04]  /*5b20*/  @P5 SHF.L.U32 R0, R4, 0x1f, RZ ;  /* 0x0000001f04005819 */ /* 0x000fe800000006ff */
[----:B------:R1:W2:Y:S01]  /*5b30*/  @P5 SYNCS.PHASECHK.TRANS64.TRYWAIT P0, [R3+URZ+0xb0], R0 ;  /* 0x0000b000030055a7 */ /* 0x0002a200080011ff */
[----:B------:R4:W3:Y:S01]  /*5b40*/  SYNCS.PHASECHK.TRANS64.TRYWAIT P3, [R67+URZ+0x100], R5 ;  /* 0x00010005430075a7 */ /* 0x0008e200080611ff */
[C---:B-1----:R-:W-:Y:S01]  /*5b50*/  IMAD.SHL.U32 R0, R2.reuse, 0x8, RZ ;  /* 0x0000000802007824 */ /* 0x042fe200078e00ff */
[----:B------:R-:W-:Y:S04]  /*5b60*/  LOP3.LUT R2, R2, 0xffe, RZ, 0xc0, !PT ;  /* 0x00000ffe02027812 */ /* 0x000fe800078ec0ff */
[----:B------:R-:W-:Y:S01]  /*5b70*/  LOP3.LUT R0, R0, 0xfffffff0, RZ, 0xc0, !PT ;  /* 0xfffffff000007812 */ /* 0x000fe200078ec0ff */
[----:B------:R-:W-:Y:S04]  /*5b80*/  IMAD.IADD R2, R27, 0x1, -R2 ;  /* 0x000000011b027824 */ /* 0x000fe800078e0a02 */
[----:B------:R-:W-:Y:S04]  /*5b90*/  IMAD.IADD R0, R28, 0x1, R0 ;  /* 0x000000011c007824 */ /* 0x000fe800078e0200 */
[----:B------:R-:W-:Y:S01]  /*5ba0*/  IMAD R2, R2, 0x100000, R0 ;  /* 0x0010000002027824 */ /* 0x000fe200078e0200 */
[----:B--2---:R-:W-:Y:S01]  /*5bb0*/  @P5 PLOP3.LUT P4, PT, P0, PT, PT, 0x8, 0x80 ;  /* 0x000000000080581c */ /* 0x004fe2000078e170 */
[----:B------:R-:W-:Y:S01]  /*5bc0*/  @!UPT UIADD3 URZ, UPT, UPT, URZ, URZ, URZ ;  /* 0x000000fffffff290 */ /* 0x000fe2000fffe0ff */
[----:B---34-:R-:W-:Y:S11]  /*5bd0*/  @!P5 BRA `(.L_x_93) ;  /* 0x000000000050d947 */ /* 0x018ff60003800000 */
[----:B------:R-:W-:Y:S01]  /*5be0*/  ISETP.NE.U32.AND P0, PT, RZ, UR38, PT ;  /* 0x00000026ff007c0c */ /* 0x000fe2000bf05070 */
[----:B------:R-:W-:Y:S01]  /*5bf0*/  BSSY B0, `(.L_x_94) ;  /* 0x000000f000007945 */ /* 0x000fe20003800000 */
[----:B------:R-:W-:Y:S01]  /*5c00*/  FSETP.NEU.AND P1, PT, R30, RZ, PT ;  /* 0x000000ff1e00720b */ /* 0x000fe20003f2d000 */
[----:B------:R-:W-:Y:S01]  /*5c10*/  IMAD.MOV.U32 R34, RZ, RZ, RZ ;  /* 0x000000ffff227224 */ /* 0x000fe200078e00ff */
[----:B------:R-:W-:Y:S02]  /*5c20*/  ISETP.NE.AND.EX P0, PT, RZ, UR39, PT, P0 ;  /* 0x00000027ff007c0c */ /* 0x000fe4000bf05300 */
[----:B------:R-:W-:Y:S02]  /*5c30*/  SEL R0, RZ, 0xffffffff, P1 ;  /* 0xffffffffff007807 */ /* 0x000fe40000800000 */
[----:B------:R-:W-:Y:S02]  /*5c40*/  LOP3.LUT P1, RZ, R49, 0xff, RZ, 0xc0, !PT ;  /* 0x000000ff31ff7812 */ /* 0x000fe4000782c0ff */
[----:B------:R-:W-:Y:S04]  /*5c50*/  SEL R6, RZ, 0xffffffff, P0 ;  /* 0xffffffffff067807 */ /* 0x000fe80000000000 */
[----:B------:R-:W-:Y:S04]  /*5c60*/  @P2 SEL R0, R6, R0, !P1 ;  /* 0x0000000006002207 */ /* 0x000fe80004800000 */
[----:B------:R-:W-:Y:S04]  /*5c70*/  LOP3.LUT R0, R0, 0x1, RZ, 0xc0, !PT ;  /* 0x0000000100007812 */ /* 0x000fe800078ec0ff */
[----:B------:R-:W-:Y:S01]  /*5c80*/  ISETP.NE.U32.AND P0, PT, R0, 0x1, PT ;  /* 0x000000010000780c */ /* 0x000fe20003f05070 */
[----:B------:R-:W-:Y:S01]  /*5c90*/  @!UPT UIADD3 URZ, UPT, UPT, URZ, URZ, URZ ;  /* 0x000000fffffff290 */ /* 0x000fe2000fffe0ff */
[----:B------:R-:W-:Y:S11]  /*5ca0*/  @!P4 BRA `(.L_x_95) ;  /* 0x00000000000cc947 */ /* 0x000ff60003800000 */
[----:B------:R-:W-:Y:S04]  /*5cb0*/  SHF.L.U32 R4, R4, 0x1f, RZ ;  /* 0x0000001f04047819 */ /* 0x000fe800000006ff */
[----:B------:R-:W1:Y:S02]  /*5cc0*/  SYNCS.PHASECHK.TRANS64.TRYWAIT P1, [R3+URZ+0xb0], R4 ;  /* 0x0000b004030075a7 */ /* 0x000e6400080211ff */
[----:B-1----:R-:W-:Y:S05]  /*5cd0*/  @!P1 BRA `(.L_x_96) ;  /* 0x0000001000fc9947 */ /* 0x002fea0003800000 */
.L_x_95:
[----:B------:R-:W-:Y:S05]  /*5ce0*/  BSYNC B0 ;  /* 0x0000000000007941 */ /* 0x000fea0003800000 */
.L_x_94:
[----:B------:R-:W-:Y:S01]  /*5cf0*/  CS2R R32, SRZ ;  /* 0x0000000000207805 */ /* 0x000fe2000001ff00 */
[----:B------:R-:W-:Y:S05]  /*5d00*/  @P0 WARPSYNC.ALL ;  /* 0x0000000000000948 */ /* 0x000fea0003800000 */
[----:B------:R2:W3:Y:S02]  /*5d10*/  @P0 LDSM.16.M88.4 R32, [R65+0x200] ;  /* 0x000200004120083b */ /* 0x0004e40000000200 */
.L_x_93:
[----:B------:R-:W-:Y:S05]  /*5d20*/  BSYNC B1 ;  /* 0x0000000000017941 */ /* 0x000fea0003800000 */
.L_x_92:
[----:B------:R-:W-:Y:S04]  /*5d30*/  SHF.R.U32.HI R0, RZ, 0x15, R2 ;  /* 0x00000015ff007819 */ /* 0x000fe80000011602 */
[----:B------:R-:W-:Y:S01]  /*5d40*/  LOP3.LUT P0, RZ, R0, 0x3, R53, 0x48, !PT ;  /* 0x0000000300ff7812 */ /* 0x000fe20007804835 */
[----:B------:R-:W-:Y:S01]  /*5d50*/  @!UPT UIADD3 URZ, UPT, UPT, URZ, URZ, URZ ;  /* 0x000000fffffff290 */ /* 0x000fe2000fffe0ff */
[----:B------:R-:W-:Y:S11]  /*5d60*/  @P3 BRA `(.L_x_97) ;  /* 0x0000000000083947 */ /* 0x000ff60003800000 */
[----:B------:R-:W4:Y:S02]  /*5d70*/  SYNCS.PHASECHK.TRANS64.TRYWAIT P1, [R67+URZ+0x100], R5 ;  /* 0x00010005430075a7 */ /* 0x000f2400080211ff */
[----:B----4-:R-:W-:Y:S05]  /*5d80*/  @!P1 BRA `(.L_x_98) ;  /* 0x0000001000e49947 */ /* 0x010fea0003800000 */
.L_x_97:
[----:B------:R-:W-:Y:S05]  /*5d90*/  @!P0 BRA `(.L_x_99) ;  /* 0x0000000000408947 */ /* 0x000fea0003800000 */
[----:B------:R-:W4:Y:S01]  /*5da0*/  LDCU.64 UR8, c[0x4][0x70] ;  /* 0x01000e00ff0877ac */ /* 0x000f220008000a00 */
[----:B------:R-:W-:Y:S01]  /*5db0*/  MOV R15, 0x0 ;  /* 0x00000000000f7802 */ /* 0x000fe20000000f00 */
[----:B------:R-:W-:Y:S02]  /*5dc0*/  HFMA2 R12, -RZ, RZ, 0, 5.9604644775390625e-08 ;  /* 0x00000001ff0c7431 */ /* 0x000fe400000001ff */
[----:B------:R-:W-:Y:S02]  /*5dd0*/  IMAD.MOV.U32 R8, RZ, RZ, 0x192 ;  /* 0x00000192ff087424 */ /* 0x000fe400078e00ff */
[----:B------:R-:W-:Y:S01]  /*5de0*/  IMAD.MOV.U32 R13, RZ, RZ, RZ ;  /* 0x000000ffff0d7224 */ /* 0x000fe200078e00ff */
[----:B------:R-:W5:Y:S01]  /*5df0*/  LDCU.64 UR6, c[0x4][0x78] ;  /* 0x01000f00ff0677ac */ /* 0x000f620008000a00 */
[----:B------:R-:W2:Y:S01]  /*5e00*/  LDC.64 R14, c[0x4][R15] ;  /* 0x010000000f0e7b82 */ /* 0x000ea20000000a00 */
[----:B------:R-:W3:Y:S01]  /*5e10*/  LDCU.64 UR4, c[0x4][0x10] ;  /* 0x01000200ff0477ac */ /* 0x000ee20008000a00 */
[----:B----4-:R-:W-:Y:S01]  /*5e20*/  MOV R5, UR9 ;  /* 0x0000000900057c02 */ /* 0x010fe20008000f00 */
[----:B-1----:R-:W-:Y:S01]  /*5e30*/  IMAD.U32 R4, RZ, RZ, UR8 ;  /* 0x00000008ff047e24 */ /* 0x002fe2000f8e00ff */
[----:B-----5:R-:W-:Y:S01]  /*5e40*/  MOV R7, UR7 ;  /* 0x0000000700077c02 */ /* 0x020fe20008000f00 */
[----:B------:R-:W-:Y:S01]  /*5e50*/  IMAD.U32 R6, RZ, RZ, UR6 ;  /* 0x00000006ff067e24 */ /* 0x000fe2000f8e00ff */
[----:B---3--:R-:W-:Y:S01]  /*5e60*/  MOV R11, UR5 ;  /* 0x00000005000b7c02 */ /* 0x008fe20008000f00 */
[----:B------:R-:W-:Y:S02]  /*5e70*/  IMAD.U32 R10, RZ, RZ, UR4 ;  /* 0x00000004ff0a7e24 */ /* 0x000fe4000f8e00ff */
[----:B------:R-:W-:Y:S07]  /*5e80*/  LEPC R20, `(.L_x_99) ;  /* 0x000000001014794e */ /* 0x000fee0000000000 */
[----:B--2---:R-:W-:Y:S05]  /*5e90*/  CALL.ABS.NOINC R14 ;  /* 0x000000000e007343 */ /* 0x004fea0003c00000 */
.L_x_99:
[----:B------:R-:W-:Y:S01]  /*5ea0*/  ISETP.NE.AND P0, PT, R61, RZ, PT ;  /* 0x000000ff3d00720c */ /* 0x000fe20003f05270 */
[----:B------:R-:W-:Y:S05]  /*5eb0*/  WARPSYNC.ALL ;  /* 0x0000000000007948 */ /* 0x000fea0003800000 */
[----:B------:R-:W-:Y:S01]  /*5ec0*/  R2UR UR4, R2 ;  /* 0x00000000020472ca */ /* 0x000fe200000e0000 */
[--C-:B---3--:R-:W-:Y:S01]  /*5ed0*/  HADD2.F32 R0, -RZ, R32.reuse.H0_H0 ;  /* 0x20000020ff007230 */ /* 0x108fe20000004100 */
[----:B------:R-:W-:Y:S01]  /*5ee0*/  R2UR UR5, R67 ;  /* 0x00000000430572ca */ /* 0x000fe200000e0000 */
[----:B------:R-:W-:Y:S01]  /*5ef0*/  HADD2.F32 R2, -RZ, R32.H1_H1 ;  /* 0x30000020ff027230 */ /* 0x000fe20000004100 */
[----:B------:R-:W-:Y:S01]  /*5f00*/  BSSY.RECONVERGENT B0, `(.L_x_100) ;  /* 0x0000034000007945 */ /* 0x000fe20003800200 */
[--C-:B-1----:R-:W-:Y:S02]  /*5f10*/  HADD2.F32 R3, -RZ, R33.reuse.H0_H0 ;  /* 0x20000021ff037230 */ /* 0x102fe40000004100 */
[----:B------:R-:W-:Y:S02]  /*5f20*/  HADD2.F32 R12, -RZ, R33.H1_H1 ;  /* 0x30000021ff0c7230 */ /* 0x000fe40000004100 */
[--C-:B------:R-:W-:Y:S02]  /*5f30*/  HADD2.F32 R13, -RZ, R34.reuse.H0_H0 ;  /* 0x20000022ff0d7230 */ /* 0x100fe40000004100 */
[----:B------:R-:W-:Y:S02]  /*5f40*/  HADD2.F32 R14, -RZ, R34.H1_H1 ;  /* 0x30000022ff0e7230 */ /* 0x000fe40000004100 */
[----:B----4-:R-:W1:Y:S01]  /*5f50*/  LDTM.16dp256bit.x2 R4, tmem[UR4] ;  /* 0x00000004000479ee */ /* 0x010e6200080a0000 */
[----:B------:R-:W-:Y:S01]  /*5f60*/  NOP ;  /* 0x0000000000007918 */ /* 0x000fe20000000000 */
[----:B------:R-:W-:Y:S01]  /*5f70*/  UIADD3 UR5, UPT, UPT, UR5, 0x120, URZ ;  /* 0x0000012005057890 */ /* 0x000fe2000fffe0ff */
[--C-:B------:R-:W-:Y:S02]  /*5f80*/  HADD2.F32 R15, -RZ, R35.reuse.H0_H0 ;  /* 0x20000023ff0f7230 */ /* 0x100fe40000004100 */
[----:B------:R-:W-:Y:S01]  /*5f90*/  HADD2.F32 R20, -RZ, R35.H1_H1 ;  /* 0x30000023ff147230 */ /* 0x000fe20000004100 */
[----:B------:R-:W-:Y:S09]  /*5fa0*/  UPRMT UR5, UR37, 0x654, UR5 ;  /* 0x0000065425057896 */ /* 0x000ff20008000005 */
[----:B-1----:R-:W-:Y:S01]  /*5fb0*/  SYNCS.ARRIVE.TRANS64.RED.A1T0 RZ, [UR5], RZ ;  /* 0x000000ffffff79a7 */ /* 0x002fe20008100405 */
[C---:B------:R-:W-:Y:S01]  /*5fc0*/  FMUL R4, R29.reuse, R4 ;  /* 0x000000041d047220 */ /* 0x040fe20000400000 */
[C---:B------:R-:W-:Y:S01]  /*5fd0*/  FMUL R5, R29.reuse, R5 ;  /* 0x000000051d057220 */ /* 0x040fe20000400000 */
[C---:B------:R-:W-:Y:S01]  /*5fe0*/  FMUL R6, R29.reuse, R6 ;  /* 0x000000061d067220 */ /* 0x040fe20000400000 */
[C---:B------:R-:W-:Y:S01]  /*5ff0*/  FMUL R7, R29.reuse, R7 ;  /* 0x000000071d077220 */ /* 0x040fe20000400000 */
[C---:B------:R-:W-:Y:S01]  /*6000*/  FFMA R4, R30.reuse, R0, R4 ;  /* 0x000000001e047223 */ /* 0x040fe20000000004 */
[C---:B------:R-:W-:Y:S01]  /*6010*/  FMUL R8, R29.reuse, R8 ;  /* 0x000000081d087220 */ /* 0x040fe20000400000 */
[C---:B------:R-:W-:Y:S01]  /*6020*/  FFMA R5, R30.reuse, R2, R5 ;  /* 0x000000021e057223 */ /* 0x040fe20000000005 */
[C---:B------:R-:W-:Y:S01]  /*6030*/  FMUL R9, R29.reuse, R9 ;  /* 0x000000091d097220 */ /* 0x040fe20000400000 */
[C---:B------:R-:W-:Y:S01]  /*6040*/  FFMA R6, R30.reuse, R3, R6 ;  /* 0x000000031e067223 */ /* 0x040fe20000000006 */
[C---:B------:R-:W-:Y:S01]  /*6050*/  FMUL R10, R29.reuse, R10 ;  /* 0x0000000a1d0a7220 */ /* 0x040fe20000400000 */
[C---:B------:R-:W-:Y:S01]  /*6060*/  FFMA R7, R30.reuse, R12, R7 ;  /* 0x0000000c1e077223 */ /* 0x040fe20000000007 */
[----:B------:R-:W-:Y:S01]  /*6070*/  FMUL R11, R29, R11 ;  /* 0x0000000b1d0b7220 */ /* 0x000fe20000400000 */
[C---:B------:R-:W-:Y:S01]  /*6080*/  FFMA R8, R30.reuse, R13, R8 ;  /* 0x0000000d1e087223 */ /* 0x040fe20000000008 */
[C---:B------:R-:W-:Y:S01]  /*6090*/  FFMA R9, R30.reuse, R14, R9 ;  /* 0x0000000e1e097223 */ /* 0x040fe20000000009 */
[C---:B------:R-:W-:Y:S01]  /*60a0*/  FFMA R10, R30.reuse, R15, R10 ;  /* 0x0000000f1e0a7223 */ /* 0x040fe2000000000a */
[----:B------:R-:W-:Y:S01]  /*60b0*/  FFMA R11, R30, R20, R11 ;  /* 0x000000141e0b7223 */ /* 0x000fe2000000000b */
[----:B------:R-:W-:Y:S02]  /*60c0*/  F2FP.F16.F32.PACK_AB R4, R5, R4 ;  /* 0x000000040504723e */ /* 0x000fe400000000ff */
[----:B------:R-:W-:Y:S02]  /*60d0*/  F2FP.F16.F32.PACK_AB R5, R7, R6 ;  /* 0x000000060705723e */ /* 0x000fe400000000ff */
[----:B------:R-:W-:Y:S02]  /*60e0*/  F2FP.F16.F32.PACK_AB R6, R9, R8 ;  /* 0x000000080906723e */ /* 0x000fe400000000ff */
[----:B------:R-:W-:Y:S05]  /*60f0*/  F2FP.F16.F32.PACK_AB R7, R11, R10 ;  /* 0x0000000a0b07723e */ /* 0x000fea00000000ff */
[----:B------:R1:W-:Y:S01]  /*6100*/  STSM.16.M88.4 [R65+0x200], R4 ;  /* 0x0002000441007844 */ /* 0x0003e20000000200 */
[----:B------:R-:W-:Y:S01]  /*6110*/  @!PT LDS RZ, [RZ] ;  /* 0x00000000fffff984 */ /* 0x000fe20000000800 */
[----:B------:R-:W-:Y:S01]  /*6120*/  @!PT LDS RZ, [RZ] ;  /* 0x00000000fffff984 */ /* 0x000fe20000000800 */
[----:B------:R-:W-:Y:S01]  /*6130*/  @!PT LDS RZ, [RZ] ;  /* 0x00000000fffff984 */ /* 0x000fe20000000800 */
[----:B------:R-:W-:Y:S01]  /*6140*/  @!PT LDS RZ, [RZ] ;  /* 0x00000000fffff984 */ /* 0x000fe20000000800 */
[----:B------:R3:W-:Y:S07]  /*6150*/  MEMBAR.ALL.CTA ;  /* 0x0000000000007992 */ /* 0x0007ee0000008000 */
[----:B---3--:R-:W3:Y:S02]  /*6160*/  FENCE.VIEW.ASYNC.S ;  /* 0x00000000000073c6 */ /* 0x008ee40000000000 */
[----:B---3--:R-:W-:Y:S06]  /*6170*/  BAR.SYNC.DEFER_BLOCKING 0x1, 0x80 ;  /* 0x0042000000007b1d */ /* 0x008fec0000010000 */
[----:B------:R-:W-:Y:S05]  /*6180*/  @P0 BRA `(.L_x_101) ;  /* 0x00000000002c0947 */ /* 0x000fea0003800000 */
[----:B------:R-:W-:Y:S01]  /*6190*/  R2UR UR12, R47 ;  /* 0x000000002f0c72ca */ /* 0x000fe200000e0000 */
[----:B------:R-:W-:Y:S01]  /*61a0*/  UIADD3 UR10, UP0, UPT, UR46, 0x680, URZ ;  /* 0x000006802e0a7890 */ /* 0x000fe2000ff1e0ff */
[----:B------:R-:W-:Y:S01]  /*61b0*/  R2UR UR9, R48 ;  /* 0x00000000300972ca */ /* 0x000fe200000e0000 */
[----:B------:R-:W-:Y:S01]  /*61c0*/  UMOV UR7, UR36 ;  /* 0x0000002400077c82 */ /* 0x000fe20008000000 */
[----:B------:R-:W-:Y:S01]  /*61d0*/  R2UR UR8, R66 ;  /* 0x00000000420872ca */ /* 0x000fe200000e0000 */
[----:B------:R-:W-:Y:S08]  /*61e0*/  UIADD3.X UR11, UPT, UPT, URZ, UR47, URZ, UP0, !UPT ;  /* 0x0000002fff0b7290 */ /* 0x000ff000087fe4ff */
[----:B------:R-:W-:Y:S02]  /*61f0*/  USHF.L.U32 UR5, UR12, 0x4, URZ ;  /* 0x000000040c057899 */ /* 0x000fe400080006ff */
[----:B------:R-:W-:Y:S02]  /*6200*/  USHF.L.U32 UR6, UR9, 0x6, URZ ;  /* 0x0000000609067899 */ /* 0x000fe400080006ff */
[----:B------:R-:W-:Y:S09]  /*6210*/  UIADD3 UR4, UPT, UPT, UR42, 0x200, UR8 ;  /* 0x000002002a047890 */ /* 0x000ff2000fffe008 */
[----:B------:R3:W-:Y:S02]  /*6220*/  UTMASTG.3D [UR4], [UR10] ;  /* 0x000000040a0073b5 */ /* 0x0007e40008010000 */
[----:B---3--:R0:W-:Y:S02]  /*6230*/  UTMACMDFLUSH ;  /* 0x00000000000079b7 */ /* 0x0081e40000000000 */
.L_x_101:
[----:B------:R-:W-:Y:S05]  /*6240*/  BSYNC.RECONVERGENT B0 ;  /* 0x0000000000007941 */ /* 0x000fea0003800200 */
.L_x_100:
[----:B------:R-:W-:Y:S04]  /*6250*/  BSSY.RECONVERGENT B0, `(.L_x_102) ;  /* 0x0000003000007945 */ /* 0x000fe80003800200 */
[----:B------:R-:W-:Y:S05]  /*6260*/  @P0 BRA `(.L_x_103) ;  /* 0x0000000000040947 */ /* 0x000fea0003800000 */
[----:B------:R-:W-:Y:S04]  /*6270*/  DEPBAR.LE SB0, 0x0 ;  /* 0x000080000000791a */ /* 0x000fe80000000000 */
.L_x_103:
[----:B------:R-:W-:Y:S05]  /*6280*/  BSYNC.RECONVERGENT B0 ;  /* 0x0000000000007941 */ /* 0x000fea0003800200 */
.L_x_102:
[----:B------:R-:W-:Y:S01]  /*6290*/  BAR.SYNC.DEFER_BLOCKING 0x1, 0x80 ;  /* 0x0042000000007b1d */ /* 0x000fe20000010000 */
[----:B------:R-:W-:Y:S01]  /*62a0*/  UIADD3 UR43, UPT, UPT, UR43, 0x1, URZ ;  /* 0x000000012b2b7890 */ /* 0x000fe2000fffe0ff */
[----:B------:R-:W-:Y:S02]  /*62b0*/  IADD3 R27, PT, PT, R27, 0x1, RZ ;  /* 0x000000011b1b7810 */ /* 0x000fe40007ffe0ff */
[----:B------:R-:W-:Y:S01]  /*62c0*/  IADD3 R56, PT, PT, R56, 0x1, RZ ;  /* 0x0000000138387810 */ /* 0x000fe20007ffe0ff */
[----:B------:R-:W-:Y:S09]  /*62d0*/  UISETP.NE.AND UP0, UPT, UR43, URZ, UPT ;  /* 0x000000ff2b00728c */ /* 0x000ff2000bf05270 */
[----:B------:R-:W-:Y:S05]  /*62e0*/  BRA.U !UP0, `(.L_x_104) ;  /* 0x0000000108287547 */ /* 0x000fea000b800000 */
[----:B------:R-:W-:Y:S01]  /*62f0*/  ISETP.NE.AND P0, PT, R64, RZ, PT ;  /* 0x000000ff4000720c */ /* 0x000fe20003f05270 */
[----:B------:R-:W-:Y:S11]  /*6300*/  IMAD.U32 R0, RZ, RZ, UR37 ;  /* 0x00000025ff007e24 */ /* 0x000ff6000f8e00ff */
[----:B------:R-:W-:Y:S01]  /*6310*/  @!UPT UIADD3 URZ, UPT, UPT, URZ, URZ, URZ ;  /* 0x000000fffffff290 */ /* 0x000fe2000fffe0ff */
[C---:B------:R-:W-:Y:S01]  /*6320*/  @P0 LEA R2, R55.reuse, UR42, 0x3 ;  /* 0x0000002a37020c11 */ /* 0x040fe2000f8e18ff */
[----:B------:R-:W-:Y:S04]  /*6330*/  VIADD R55, R55, 0x1 ;  /* 0x0000000137377836 */ /* 0x000fe80000000000 */
[----:B------:R-:W-:Y:S05]  /*6340*/  @P0 VIADD R2, R2, 0xc0 ;  /* 0x000000c002020836 */ /* 0x000fea0000000000 */
[----:B------:R-:W-:Y:S04]  /*6350*/  @P0 PRMT R0, R0, 0x654, R2 ;  /* 0x0000065400000816 */ /* 0x000fe80000000002 */
[----:B------:R3:W-:Y:S01]  /*6360*/  @P0 SYNCS.ARRIVE.TRANS64.RED.A1T0 RZ, [R0+URZ], RZ ;  /* 0x000000ff00ff09a7 */ /* 0x0007e200081004ff */
[C---:B------:R-:W-:Y:S04]  /*6370*/  ISETP.NE.AND P0, PT, R55.reuse, 0x2, PT ;  /* 0x000000023700780c */ /* 0x040fe80003f05270 */
[----:B------:R-:W-:Y:S09]  /*6380*/  SEL R55, R55, RZ, P0 ;  /* 0x000000ff37377207 */ /* 0x000ff20000000000 */
.L_x_104:
[----:B------:R-:W-:Y:S01]  /*6390*/  ISETP.NE.AND P3, PT, R62, RZ, PT ;  /* 0x000000ff3e00720c */ /* 0x000fe20003f65270 */
[----:B------:R-:W-:Y:S01]  /*63a0*/  IMAD.IADD R47, R25, 0x1, R31 ;  /* 0x00000001192f7824 */ /* 0x000fe200078e021f */
[----:B------:R-:W-:Y:S01]  /*63b0*/  ISETP.NE.AND P0, PT, R63, 0x2, PT ;  /* 0x000000023f00780c */ /* 0x000fe20003f05270 */
[----:B------:R-:W-:Y:S01]  /*63c0*/  IMAD.IADD R48, R26, 0x1, R46 ;  /* 0x000000011a307824 */ /* 0x000fe200078e022e */
[----:B------:R-:W-:Y:S02]  /*63d0*/  ISETP.NE.AND P1, PT, R27, 0x4, PT ;  /* 0x000000041b00780c */ /* 0x000fe40003f25270 */
[----:B------:R-:W-:Y:S02]  /*63e0*/  ISETP.NE.AND P2, PT, R56, 0x2, PT ;  /* 0x000000023800780c */ /* 0x000fe40003f45270 */
[----:B------:R-:W-:Y:S02]  /*63f0*/  SEL R3, RZ, 0x1, P0 ;  /* 0x00000001ff037807 */ /* 0x000fe40000000000 */
[----:B------:R-:W-:Y:S02]  /*6400*/  SEL R2, RZ, 0x1, P1 ;  /* 0x00000001ff027807 */ /* 0x000fe40000800000 */
[----:B---3--:R-:W-:Y:S02]  /*6410*/  SEL R0, RZ, 0x1, P2 ;  /* 0x00000001ff007807 */ /* 0x008fe40001000000 */
[----:B------:R-:W-:Y:S02]  /*6420*/  @P3 R2UR UR36, R54 ;  /* 0x00000000362432ca */ /* 0x000fe400000e0000 */
[----:B------:R-:W-:Y:S02]  /*6430*/  LOP3.LUT R57, R57, R3, RZ, 0x3c, !PT ;  /* 0x0000000339397212 */ /* 0x000fe400078e3cff */
[----:B------:R-:W-:Y:S02]  /*6440*/  LOP3.LUT R58, R58, R2, RZ, 0x3c, !PT ;  /* 0x000000023a3a7212 */ /* 0x000fe400078e3cff */
[----:B------:R-:W-:Y:S02]  /*6450*/  LOP3.LUT R59, R59, R0, RZ, 0x3c, !PT ;  /* 0x000000003b3b7212 */ /* 0x000fe400078e3cff */
[----:B------:R-:W-:Y:S02]  /*6460*/  SEL R63, R63, RZ, P0 ;  /* 0x000000ff3f3f7207 */ /* 0x000fe40000000000 */
[----:B------:R-:W-:Y:S02]  /*6470*/  SEL R27, R27, RZ, P1 ;  /* 0x000000ff1b1b7207 */ /* 0x000fe40000800000 */
[----:B------:R-:W-:Y:S01]  /*6480*/  SEL R56, R56, RZ, P2 ;  /* 0x000000ff38387207 */ /* 0x000fe20001000000 */
[----:B------:R-:W-:Y:S06]  /*6490*/  @P3 BRA `(.L_x_105) ;  /* 0xffffffec00083947 */ /* 0x000fec000383ffff */
[----:B------:R-:W-:-:S09]  /*64a0*/  UISETP.NE.AND UP0, UPT, UR45, URZ, UPT ;  /* 0x000000ff2d00728c */ /* 0x000fd2000bf05270 */
[----:B------:R-:W-:Y:S05]  /*64b0*/  BRA.U !UP0, `(.L_x_106) ;  /* 0x0000000108487547 */ /* 0x000fea000b800000 */
[----:B------:R-:W3:Y:S02]  /*64c0*/  LDCU.64 UR4, c[0x0][0x890] ;  /* 0x00011200ff0477ac */ /* 0x000ee40008000a00 */
[----:B---3--:R-:W-:-:S04]  /*64d0*/  UISETP.NE.U32.AND UP0, UPT, UR4, URZ, UPT ;  /* 0x000000ff0400728c */ /* 0x008fc8000bf05070 */
[----:B------:R-:W-:-:S09]  /*64e0*/  UISETP.NE.AND.EX UP0, UPT, UR5, URZ, UPT, UP0 ;  /* 0x000000ff0500728c */ /* 0x000fd2000bf05300 */
[----:B------:R-:W-:Y:S05]  /*64f0*/  BRA.U UP0, `(.L_x_107) ;  /* 0x00000001000c7547 */ /* 0x000fea000b800000 */
[----:B------:R-:W-:-:S13]  /*6500*/  FSETP.NEU.AND P0, PT, R30, RZ, PT ;  /* 0x000000ff1e00720b */ /* 0x000fda0003f0d000 */
[----:B------:R-:W-:Y:S05]  /*6510*/  @!P0 EXIT ;  /* 0x000000000000894d */ /* 0x000fea0003800000 */
[----:B------:R-:W-:Y:S05]  /*6520*/  BRA `(.L_x_106) ;  /* 0x00000000002c7947 */ /* 0x000fea0003800000 */
.L_x_107:
[----:B------:R-:W-:Y:S01]  /*6530*/  LOP3.LUT P0, RZ, R49, 0xff, RZ, 0xc0, !PT ;  /* 0x000000ff31ff7812 */ /* 0x000fe2000780c0ff */
[----:B------:R-:W-:-:S12]  /*6540*/  BSSY.RECONVERGENT B0, `(.L_x_106) ;  /* 0x0000009000007945 */ /* 0x000fd80003800200 */
[----:B------:R-:W-:Y:S05]  /*6550*/  @P0 BRA `(.L_x_108) ;  /* 0x0000000000140947 */ /* 0x000fea0003800000 */
[----:B------:R-:W3:Y:S02]  /*6560*/  LDCU.64 UR4, c[0x0][0x888] ;  /* 0x00011100ff0477ac */ /* 0x000ee40008000a00 */
[----:B---3--:R-:W-:-:S04]  /*6570*/  ISETP.NE.U32.AND P0, PT, RZ, UR4, PT ;  /* 0x00000004ff007c0c */ /* 0x008fc8000bf05070 */
[----:B------:R-:W-:-:S13]  /*6580*/  ISETP.NE.AND.EX P0, PT, RZ, UR5, PT, P0 ;  /* 0x00000005ff007c0c */ /* 0x000fda000bf05300 */
[----:B------:R-:W-:Y:S05]  /*6590*/  @!P0 EXIT ;  /* 0x000000000000894d */ /* 0x000fea0003800000 */
[----:B------:R-:W-:Y:S05]  /*65a0*/  BRA `(.L_x_109) ;  /* 0x0000000000087947 */ /* 0x000fea0003800000 */
.L_x_108:
[----:B------:R-:W-:-:S13]  /*65b0*/  FSETP.NEU.AND P0, PT, R30, RZ, PT ;  /* 0x000000ff1e00720b */ /* 0x000fda0003f0d000 */
[----:B------:R-:W-:Y:S05]  /*65c0*/  @!P0 EXIT ;  /* 0x000000000000894d */ /* 0x000fea0003800000 */
.L_x_109:
[----:B------:R-:W-:Y:S05]  /*65d0*/  BSYNC.RECONVERGENT B0 ;  /* 0x0000000000007941 */ /* 0x000fea0003800200 */
.L_x_106:
[----:B------:R-:W-:-:S04]  /*65e0*/  DEPBAR.LE SB0, 0x0 ;  /* 0x000080000000791a */ /* 0x000fc80000000000 */
[----:B------:R-:W-:Y:S05]  /*65f0*/  EXIT ;  /* 0x000000000000794d */ /* 0x000fea0003800000 */
.L_x_20:
[----:B--2---:R2:W1:Y:S02]  /*6600*/  SYNCS.PHASECHK.TRANS64.TRYWAIT P0, [R2+URZ+0x150], R3 ;  /* 0x00015003020075a7 */ /* 0x00446400080011ff */
[----:B-1----:R-:W-:Y:S05]  /*6610*/  @!P0 NANOSLEEP.SYNCS 0x989680 ;  /* 0x009896800000895d */ /* 0x002fea0003900000 */
[----:B------:R-:W1:Y:S02]  /*6620*/  @!P0 SYNCS.PHASECHK.TRANS64 P0, [R2+URZ+0x150], R3 ;  /* 0x00015003020085a7 */ /* 0x000e6400080010ff */
[----:B-1----:R-:W-:Y:S05]  /*6630*/  @!P0 BRA `(.L_x_20) ;  /* 0xfffffffc00f08947 */ /* 0x002fea000383ffff */
[----:B------:R-:W-:Y:S05]  /*6640*/  BRA `(.L_x_110) ;  /* 0xffffffb000187947 */ /* 0x000fea000383ffff */
.L_x_23:
[----:B-1----:R-:W-:-:S07]  /*6650*/  MOV R2, UR33 ;  /* 0x0000002100027c02 */ /* 0x002fce0008000f00 */
.L_x_111:
[----:B-1----:R1:W2:Y:S02]  /*6660*/  SYNCS.PHASECHK.TRANS64.TRYWAIT P0, [R2+URZ+0x58], R4 ;  /* 0x00005804020075a7 */ /* 0x0022a400080011ff */
[----:B--2---:R-:W-:Y:S05]  /*6670*/  @!P0 NANOSLEEP.SYNCS 0x989680 ;  /* 0x009896800000895d */ /* 0x004fea0003900000 */
[----:B------:R-:W2:Y:S02]  /*6680*/  @!P0 SYNCS.PHASECHK.TRANS64 P0, [R2+URZ+0x58], R4 ;  /* 0x00005804020085a7 */ /* 0x000ea400080010ff */
[----:B--2---:R-:W-:Y:S05]  /*6690*/  @!P0 BRA `(.L_x_111) ;  /* 0xfffffffc00f08947 */ /* 0x004fea000383ffff */
[----:B------:R-:W-:Y:S05]  /*66a0*/  BRA `(.L_x_22) ;  /* 0xffffffb000687947 */ /* 0x000fea000383ffff */
.L_x_29:
[----:B-1----:R-:W-:-:S07]  /*66b0*/  MOV R2, UR33 ;  /* 0x0000002100027c02 */ /* 0x002fce0008000f00 */
.L_x_112:
[----:B-1----:R1:W2:Y:S02]  /*66c0*/  SYNCS.PHASECHK.TRANS64.TRYWAIT P0, [R2+URZ+0x58], R4 ;  /* 0x00005804020075a7 */ /* 0x0022a400080011ff */
[----:B--2---:R-:W-:Y:S05]  /*66d0*/  @!P0 NANOSLEEP.SYNCS 0x989680 ;  /* 0x009896800000895d */ /* 0x004fea0003900000 */
[----:B------:R-:W2:Y:S02]  /*66e0*/  @!P0 SYNCS.PHASECHK.TRANS64 P0, [R2+URZ+0x58], R4 ;  /* 0x00005804020085a7 */ /* 0x000ea400080010ff */
[----:B--2---:R-:W-:Y:S05]  /*66f0*/  @!P0 BRA `(.L_x_112) ;  /* 0xfffffffc00f08947 */ /* 0x004fea000383ffff */
[----:B------:R-:W-:Y:S05]  /*6700*/  BRA `(.L_x_28) ;  /* 0xffffffb400407947 */ /* 0x000fea000383ffff */
.L_x_33:
[----:B-1----:R1:W2:Y:S02]  /*6710*/  SYNCS.PHASECHK.TRANS64.TRYWAIT P0, [R2+URZ+0xe0], R3 ;  /* 0x0000e003020075a7 */ /* 0x0022a400080011ff */
[----:B--2---:R-:W-:Y:S05]  /*6720*/  @!P0 NANOSLEEP.SYNCS 0x989680 ;  /* 0x009896800000895d */ /* 0x004fea0003900000 */
[----:B------:R-:W2:Y:S02]  /*6730*/  @!P0 SYNCS.PHASECHK.TRANS64 P0, [R2+URZ+0xe0], R3 ;  /* 0x0000e003020085a7 */ /* 0x000ea400080010ff */
[----:B--2---:R-:W-:Y:S05]  /*6740*/  @!P0 BRA `(.L_x_33) ;  /* 0xfffffffc00f08947 */ /* 0x004fea000383ffff */
[----:B------:R-:W-:Y:S05]  /*6750*/  BRA `(.L_x_113) ;  /* 0xffffffb400f87947 */ /* 0x000fea000383ffff */
.L_x_37:
[----:B----4-:R-:W-:-:S07]  /*6760*/  MOV R0, UR5 ;  /* 0x0000000500007c02 */ /* 0x010fce0008000f00 */
.L_x_114:
[----:B-1----:R1:W2:Y:S02]  /*6770*/  SYNCS.PHASECHK.TRANS64.TRYWAIT P0, [R0+URZ], R2 ;  /* 0x00000002000075a7 */ /* 0x0022a400080011ff */
[----:B--2---:R-:W-:Y:S05]  /*6780*/  @!P0 NANOSLEEP.SYNCS 0x989680 ;  /* 0x009896800000895d */ /* 0x004fea0003900000 */
[----:B------:R-:W2:Y:S02]  /*6790*/  @!P0 SYNCS.PHASECHK.TRANS64 P0, [R0+URZ], R2 ;  /* 0x00000002000085a7 */ /* 0x000ea400080010ff */
[----:B--2---:R-:W-:Y:S05]  /*67a0*/  @!P0 BRA `(.L_x_114) ;  /* 0xfffffffc00f08947 */ /* 0x004fea000383ffff */
[----:B------:R-:W-:Y:S05]  /*67b0*/  BRA `(.L_x_115) ;  /* 0xffffffbc00687947 */ /* 0x000fea000383ffff */
.L_x_38:
[----:B----4-:R-:W-:-:S07]  /*67c0*/  MOV R0, UR5 ;  /* 0x0000000500007c02 */ /* 0x010fce0008000f00 */
.L_x_116:
[----:B-1----:R1:W2:Y:S02]  /*67d0*/  SYNCS.PHASECHK.TRANS64.TRYWAIT P0, [R0+URZ], R3 ;  /* 0x00000003000075a7 */ /* 0x0022a400080011ff */
[----:B--2---:R-:W-:Y:S05]  /*67e0*/  @!P0 NANOSLEEP.SYNCS 0x989680 ;  /* 0x009896800000895d */ /* 0x004fea0003900000 */
[----:B------:R-:W2:Y:S02]  /*67f0*/  @!P0 SYNCS.PHASECHK.TRANS64 P0, [R0+URZ], R3 ;  /* 0x00000003000085a7 */ /* 0x000ea400080010ff */
[----:B--2---:R-:W-:Y:S05]  /*6800*/  @!P0 BRA `(.L_x_116) ;  /* 0xfffffffc00f08947 */ /* 0x004fea000383ffff */
[----:B------:R-:W-:Y:S05]  /*6810*/  BRA `(.L_x_117) ;  /* 0xffffffbc00747947 */ /* 0x000fea000383ffff */
.L_x_39:
[----:B----4-:R-:W-:-:S07]  /*6820*/  MOV R0, UR5 ;  /* 0x0000000500007c02 */ /* 0x010fce0008000f00 */
.L_x_118:
[----:B-1----:R1:W2:Y:S02]  /*6830*/  SYNCS.PHASECHK.TRANS64.TRYWAIT P0, [R0+URZ], R3 ;  /* 0x00000003000075a7 */ /* 0x0022a400080011ff */
[----:B--2---:R-:W-:Y:S05]  /*6840*/  @!P0 NANOSLEEP.SYNCS 0x989680 ;  /* 0x009896800000895d */ /* 0x004fea0003900000 */
[----:B------:R-:W2:Y:S02]  /*6850*/  @!P0 SYNCS.PHASECHK.TRANS64 P0, [R0+URZ], R3 ;  /* 0x00000003000085a7 */ /* 0x000ea400080010ff */
[----:B--2---:R-:W-:Y:S05]  /*6860*/  @!P0 BRA `(.L_x_118) ;  /* 0xfffffffc00f08947 */ /* 0x004fea000383ffff */
[----:B------:R-:W-:Y:S05]  /*6870*/  BRA `(.L_x_119) ;  /* 0xffffffbc00807947 */ /* 0x000fea000383ffff */
.L_x_40:
[----:B----4-:R-:W-:-:S07]  /*6880*/  MOV R0, UR5 ;  /* 0x0000000500007c02 */ /* 0x010fce0008000f00 */
.L_x_120:
[----:B-1----:R1:W2:Y:S02]  /*6890*/  SYNCS.PHASECHK.TRANS64.TRYWAIT P0, [R0+URZ], R3 ;  /* 0x00000003000075a7 */ /* 0x0022a400080011ff */
[----:B--2---:R-:W-:Y:S05]  /*68a0*/  @!P0 NANOSLEEP.SYNCS 0x989680 ;  /* 0x009896800000895d */ /* 0x004fea0003900000 */
[----:B------:R-:W2:Y:S02]  /*68b0*/  @!P0 SYNCS.PHASECHK.TRANS64 P0, [R0+URZ], R3 ;  /* 0x00000003000085a7 */ /* 0x000ea400080010ff */
[----:B--2---:R-:W-:Y:S05]  /*68c0*/  @!P0 BRA `(.L_x_120) ;  /* 0xfffffffc00f08947 */ /* 0x004fea000383ffff */
[----:B------:R-:W-:Y:S05]  /*68d0*/  BRA `(.L_x_121) ;  /* 0xffffffbc008c7947 */ /* 0x000fea000383ffff */
.L_x_41:
[----:B----4-:R-:W-:-:S07]  /*68e0*/  MOV R0, UR5 ;  /* 0x0000000500007c02 */ /* 0x010fce0008000f00 */
.L_x_122:
[----:B-1----:R1:W2:Y:S02]  /*68f0*/  SYNCS.PHASECHK.TRANS64.TRYWAIT P0, [R0+URZ], R3 ;  /* 0x00000003000075a7 */ /* 0x0022a400080011ff */
[----:B--2---:R-:W-:Y:S05]  /*6900*/  @!P0 NANOSLEEP.SYNCS 0x989680 ;  /* 0x009896800000895d */ /* 0x004fea0003900000 */
[----:B------:R-:W2:Y:S02]  /*6910*/  @!P0 SYNCS.PHASECHK.TRANS64 P0, [R0+URZ], R3 ;  /* 0x00000003000085a7 */ /* 0x000ea400080010ff */
[----:B--2---:R-:W-:Y:S05]  /*6920*/  @!P0 BRA `(.L_x_122) ;  /* 0xfffffffc00f08947 */ /* 0x004fea000383ffff */
[----:B------:R-:W-:Y:S05]  /*6930*/  BRA `(.L_x_123) ;  /* 0xffffffbc00987947 */ /* 0x000fea000383ffff */
.L_x_42:
[----:B----4-:R-:W-:-:S07]  /*6940*/  MOV R0, UR5 ;  /* 0x0000000500007c02 */ /* 0x010fce0008000f00 */
.L_x_124:
[----:B-1----:R1:W2:Y:S02]  /*6950*/  SYNCS.PHASECHK.TRANS64.TRYWAIT P0, [R0+URZ], R3 ;  /* 0x00000003000075a7 */ /* 0x0022a400080011ff */
[----:B--2---:R-:W-:Y:S05]  /*6960*/  @!P0 NANOSLEEP.SYNCS 0x989680 ;  /* 0x009896800000895d */ /* 0x004fea0003900000 */
[----:B------:R-:W2:Y:S02]  /*6970*/  @!P0 SYNCS.PHASECHK.TRANS64 P0, [R0+URZ], R3 ;  /* 0x00000003000085a7 */ /* 0x000ea400080010ff */
[----:B--2---:R-:W-:Y:S05]  /*6980*/  @!P0 BRA `(.L_x_124) ;  /* 0xfffffffc00f08947 */ /* 0x004fea000383ffff */
[----:B------:R-:W-:Y:S05]  /*6990*/  BRA `(.L_x_125) ;  /* 0xffffffbc00a47947 */ /* 0x000fea000383ffff */
.L_x_43:
[----:B----4-:R-:W-:-:S07]  /*69a0*/  MOV R0, UR5 ;  /* 0x0000000500007c02 */ /* 0x010fce0008000f00 */
.L_x_126:
[----:B-1----:R1:W2:Y:S02]  /*69b0*/  SYNCS.PHASECHK.TRANS64.TRYWAIT P0, [R0+URZ], R3 ;  /* 0x00000003000075a7 */ /* 0x0022a400080011ff */
[----:B--2---:R-:W-:Y:S05]  /*69c0*/  @!P0 NANOSLEEP.SYNCS 0x989680 ;  /* 0x009896800000895d */ /* 0x004fea0003900000 */
[----:B------:R-:W2:Y:S02]  /*69d0*/  @!P0 SYNCS.PHASECHK.TRANS64 P0, [R0+URZ], R3 ;  /* 0x00000003000085a7 */ /* 0x000ea400080010ff */
[----:B--2---:R-:W-:Y:S05]  /*69e0*/  @!P0 BRA `(.L_x_126) ;  /* 0xfffffffc00f08947 */ /* 0x004fea000383ffff */
[----:B------:R-:W-:Y:S05]  /*69f0*/  BRA `(.L_x_127) ;  /* 0xffffffbc00b07947 */ /* 0x000fea000383ffff */
.L_x_44:
[----:B----4-:R-:W-:-:S07]  /*6a00*/  MOV R0, UR5 ;  /* 0x0000000500007c02 */ /* 0x010fce0008000f00 */
.L_x_128:
[----:B-1----:R1:W2:Y:S02]  /*6a10*/  SYNCS.PHASECHK.TRANS64.TRYWAIT P0, [R0+URZ], R3 ;  /* 0x00000003000075a7 */ /* 0x0022a400080011ff */
[----:B--2---:R-:W-:Y:S05]  /*6a20*/  @!P0 NANOSLEEP.SYNCS 0x989680 ;  /* 0x009896800000895d */ /* 0x004fea0003900000 */
[----:B------:R-:W2:Y:S02]  /*6a30*/  @!P0 SYNCS.PHASECHK.TRANS64 P0, [R0+URZ], R3 ;  /* 0x00000003000085a7 */ /* 0x000ea400080010ff */
[----:B--2---:R-:W-:Y:S05]  /*6a40*/  @!P0 BRA `(.L_x_128) ;  /* 0xfffffffc00f08947 */ /* 0x004fea000383ffff */
[----:B------:R-:W-:Y:S05]  /*6a50*/  BRA `(.L_x_129) ;  /* 0xffffffbc00bc7947 */ /* 0x000fea000383ffff */
.L_x_45:
[----:B----4-:R-:W-:-:S07]  /*6a60*/  MOV R0, UR5 ;  /* 0x0000000500007c02 */ /* 0x010fce0008000f00 */
.L_x_130:
[----:B-1----:R1:W2:Y:S02]  /*6a70*/  SYNCS.PHASECHK.TRANS64.TRYWAIT P0, [R0+URZ], R3 ;  /* 0x00000003000075a7 */ /* 0x0022a400080011ff */
[----:B--2---:R-:W-:Y:S05]  /*6a80*/  @!P0 NANOSLEEP.SYNCS 0x989680 ;  /* 0x009896800000895d */ /* 0x004fea0003900000 */
[----:B------:R-:W2:Y:S02]  /*6a90*/  @!P0 SYNCS.PHASECHK.TRANS64 P0, [R0+URZ], R3 ;  /* 0x00000003000085a7 */ /* 0x000ea400080010ff */
[----:B--2---:R-:W-:Y:S05]  /*6aa0*/  @!P0 BRA `(.L_x_130) ;  /* 0xfffffffc00f08947 */ /* 0x004fea000383ffff */
[----:B------:R-:W-:Y:S05]  /*6ab0*/  BRA `(.L_x_131) ;  /* 0xffffffbc00c87947 */ /* 0x000fea000383ffff */
.L_x_46:
[----:B----4-:R-:W-:-:S07]  /*6ac0*/  MOV R0, UR5 ;  /* 0x0000000500007c02 */ /* 0x010fce0008000f00 */
.L_x_132:
[----:B-1----:R1:W2:Y:S02]  /*6ad0*/  SYNCS.PHASECHK.TRANS64.TRYWAIT P0, [R0+URZ], R3 ;  /* 0x00000003000075a7 */ /* 0x0022a400080011ff */
[----:B--2---:R-:W-:Y:S05]  /*6ae0*/  @!P0 NANOSLEEP.SYNCS 0x989680 ;  /* 0x009896800000895d */ /* 0x004fea0003900000 */
[----:B------:R-:W2:Y:S02]  /*6af0*/  @!P0 SYNCS.PHASECHK.TRANS64 P0, [R0+URZ], R3 ;  /* 0x00000003000085a7 */ /* 0x000ea400080010ff */
[----:B--2---:R-:W-:Y:S05]  /*6b00*/  @!P0 BRA `(.L_x_132) ;  /* 0xfffffffc00f08947 */ /* 0x004fea000383ffff */
[----:B------:R-:W-:Y:S05]  /*6b10*/  BRA `(.L_x_133) ;  /* 0xffffffbc00d47947 */ /* 0x000fea000383ffff */
.L_x_49:
[----:B-1----:R1:W2:Y:S02]  /*6b20*/  SYNCS.PHASECHK.TRANS64.TRYWAIT P0, [R0+URZ+0x140], R4 ;  /* 0x00014004000075a7 */ /* 0x0022a400080011ff */
[----:B--2---:R-:W-:Y:S05]  /*6b30*/  @!P0 NANOSLEEP.SYNCS 0x989680 ;  /* 0x009896800000895d */ /* 0x004fea0003900000 */
[----:B------:R-:W2:Y:S02]  /*6b40*/  @!P0 SYNCS.PHASECHK.TRANS64 P0, [R0+URZ+0x140], R4 ;  /* 0x00014004000085a7 */ /* 0x000ea400080010ff */
[----:B--2---:R-:W-:Y:S05]  /*6b50*/  @!P0 BRA `(.L_x_49) ;  /* 0xfffffffc00f08947 */ /* 0x004fea000383ffff */
[----:B------:R-:W-:Y:S05]  /*6b60*/  BRA `(.L_x_134) ;  /* 0xffffffc000307947 */ /* 0x000fea000383ffff */
.L_x_50:
[----:B------:R-:W-:-:S07]  /*6b70*/  MOV R0, UR5 ;  /* 0x0000000500007c02 */ /* 0x000fce0008000f00 */
.L_x_135:
[----:B-1----:R1:W2:Y:S02]  /*6b80*/  SYNCS.PHASECHK.TRANS64.TRYWAIT P0, [R0+URZ+0xf0], R5 ;  /* 0x0000f005000075a7 */ /* 0x0022a400080011ff */
[----:B--2---:R-:W-:Y:S05]  /*6b90*/  @!P0 NANOSLEEP.SYNCS 0x989680 ;  /* 0x009896800000895d */ /* 0x004fea0003900000 */
[----:B------:R-:W2:Y:S02]  /*6ba0*/  @!P0 SYNCS.PHASECHK.TRANS64 P0, [R0+URZ+0xf0], R5 ;  /* 0x0000f005000085a7 */ /* 0x000ea400080010ff */
[----:B--2---:R-:W-:Y:S05]  /*6bb0*/  @!P0 BRA `(.L_x_135) ;  /* 0xfffffffc00f08947 */ /* 0x004fea000383ffff */
[----:B------:R-:W-:Y:S05]  /*6bc0*/  BRA `(.L_x_136) ;  /* 0xffffffc000407947 */ /* 0x000fea000383ffff */
.L_x_51:
[----:B-1----:R1:W2:Y:S02]  /*6bd0*/  SYNCS.PHASECHK.TRANS64.TRYWAIT P1, [R0+URZ+0xe0], R4 ;  /* 0x0000e004000075a7 */ /* 0x0022a400080211ff */
[----:B--2---:R-:W-:Y:S05]  /*6be0*/  @!P1 NANOSLEEP.SYNCS 0x989680 ;  /* 0x009896800000995d */ /* 0x004fea0003900000 */
[----:B------:R-:W2:Y:S02]  /*6bf0*/  @!P1 SYNCS.PHASECHK.TRANS64 P1, [R0+URZ+0xe0], R4 ;  /* 0x0000e004000095a7 */ /* 0x000ea400080210ff */
[----:B--2---:R-:W-:Y:S05]  /*6c00*/  @!P1 BRA `(.L_x_51) ;  /* 0xfffffffc00f09947 */ /* 0x004fea000383ffff */
[----:B------:R-:W-:Y:S05]  /*6c10*/  BRA `(.L_x_137) ;  /* 0xffffffc000707947 */ /* 0x000fea000383ffff */
.L_x_54:
[----:B------:R-:W-:-:S07]  /*6c20*/  MOV R0, UR5 ;  /* 0x0000000500007c02 */ /* 0x000fce0008000f00 */
.L_x_138:
[----:B-1----:R1:W2:Y:S02]  /*6c30*/  SYNCS.PHASECHK.TRANS64.TRYWAIT P0, [R0+URZ+0xf0], R2 ;  /* 0x0000f002000075a7 */ /* 0x0022a400080011ff */
[----:B--2---:R-:W-:Y:S05]  /*6c40*/  @!P0 NANOSLEEP.SYNCS 0x989680 ;  /* 0x009896800000895d */ /* 0x004fea0003900000 */
[----:B------:R-:W2:Y:S02]  /*6c50*/  @!P0 SYNCS.PHASECHK.TRANS64 P0, [R0+URZ+0xf0], R2 ;  /* 0x0000f002000085a7 */ /* 0x000ea400080010ff */
[----:B--2---:R-:W-:Y:S05]  /*6c60*/  @!P0 BRA `(.L_x_138) ;  /* 0xfffffffc00f08947 */ /* 0x004fea000383ffff */
[----:B------:R-:W-:Y:S05]  /*6c70*/  BRA `(.L_x_53) ;  /* 0xffffffc000c47947 */ /* 0x000fea000383ffff */
.L_x_61:
[----:B-1----:R1:W2:Y:S02]  /*6c80*/  SYNCS.PHASECHK.TRANS64.TRYWAIT P1, [R0+URZ+0xe0], R2 ;  /* 0x0000e002000075a7 */ /* 0x0022a400080211ff */
[----:B--2---:R-:W-:Y:S05]  /*6c90*/  @!P1 NANOSLEEP.SYNCS 0x989680 ;  /* 0x009896800000995d */ /* 0x004fea0003900000 */
[----:B------:R-:W2:Y:S02]  /*6ca0*/  @!P1 SYNCS.PHASECHK.TRANS64 P1, [R0+URZ+0xe0], R2 ;  /* 0x0000e002000095a7 */ /* 0x000ea400080210ff */
[----:B--2---:R-:W-:Y:S05]  /*6cb0*/  @!P1 BRA `(.L_x_61) ;  /* 0xfffffffc00f09947 */ /* 0x004fea000383ffff */
[----:B------:R-:W-:Y:S05]  /*6cc0*/  BRA `(.L_x_139) ;  /* 0xffffffc800547947 */ /* 0x000fea000383ffff */
.L_x_62:
[----:B------:R-:W-:-:S07]  /*6cd0*/  MOV R2, UR6 ;  /* 0x0000000600027c02 */ /* 0x000fce0008000f00 */
.L_x_140:
[----:B-1----:R1:W2:Y:S02]  /*6ce0*/  SYNCS.PHASECHK.TRANS64.TRYWAIT P0, [R2+URZ+0x120], R0 ;  /* 0x00012000020075a7 */ /* 0x0022a400080011ff */
[----:B--2---:R-:W-:Y:S05]  /*6cf0*/  @!P0 NANOSLEEP.SYNCS 0x989680 ;  /* 0x009896800000895d */ /* 0x004fea0003900000 */
[----:B------:R-:W2:Y:S02]  /*6d00*/  @!P0 SYNCS.PHASECHK.TRANS64 P0, [R2+URZ+0x120], R0 ;  /* 0x00012000020085a7 */ /* 0x000ea400080010ff */
[----:B--2---:R-:W-:Y:S05]  /*6d10*/  @!P0 BRA `(.L_x_140) ;  /* 0xfffffffc00f08947 */ /* 0x004fea000383ffff */
[----:B------:R-:W-:Y:S05]  /*6d20*/  BRA `(.L_x_141) ;  /* 0xffffffc800a47947 */ /* 0x000fea000383ffff */
.L_x_65:
[----:B------:R-:W-:Y:S07]  /*6d30*/  MOV R0, UR11 ;  /* 0x0000000b00007c02 */ /* 0x000fee0008000f00 */
.L_x_142:
[----:B-1----:R1:W2:Y:S02]  /*6d40*/  SYNCS.PHASECHK.TRANS64.TRYWAIT P0, [R0+URZ], R2 ;  /* 0x00000002000075a7 */ /* 0x0022a400080011ff */
[----:B--2---:R-:W-:Y:S05]  /*6d50*/  @!P0 NANOSLEEP.SYNCS 0x989680 ;  /* 0x009896800000895d */ /* 0x004fea0003900000 */
[----:B------:R-:W2:Y:S02]  /*6d60*/  @!P0 SYNCS.PHASECHK.TRANS64 P0, [R0+URZ], R2 ;  /* 0x00000002000085a7 */ /* 0x000ea400080010ff */
[----:B--2---:R-:W-:Y:S05]  /*6d70*/  @!P0 BRA `(.L_x_142) ;  /* 0xfffffffc00f08947 */ /* 0x004fea000383ffff */
[----:B------:R-:W-:Y:S05]  /*6d80*/  BRA `(.L_x_64) ;  /* 0xffffffc800c07947 */ /* 0x000fea000383ffff */
.L_x_68:
[----:B------:R-:W-:-:S07]  /*6d90*/  MOV R0, UR6 ;  /* 0x0000000600007c02 */ /* 0x000fce0008000f00 */
.L_x_143:
[----:B--2---:R2:W4:Y:S02]  /*6da0*/  SYNCS.PHASECHK.TRANS64.TRYWAIT P0, [R0+URZ], R2 ;  /* 0x00000002000075a7 */ /* 0x00452400080011ff */
[----:B----4-:R-:W-:Y:S05]  /*6db0*/  @!P0 NANOSLEEP.SYNCS 0x989680 ;  /* 0x009896800000895d */ /* 0x010fea0003900000 */
[----:B------:R-:W4:Y:S02]  /*6dc0*/  @!P0 SYNCS.PHASECHK.TRANS64 P0, [R0+URZ], R2 ;  /* 0x00000002000085a7 */ /* 0x000f2400080010ff */
[----:B----4-:R-:W-:Y:S05]  /*6dd0*/  @!P0 BRA `(.L_x_143) ;  /* 0xfffffffc00f08947 */ /* 0x010fea000383ffff */
[----:B------:R-:W-:Y:S05]  /*6de0*/  BRA `(.L_x_144) ;  /* 0xffffffcc00ec7947 */ /* 0x000fea000383ffff */
.L_x_69:
[----:B------:R-:W-:-:S07]  /*6df0*/  MOV R0, UR6 ;  /* 0x0000000600007c02 */ /* 0x000fce0008000f00 */
.L_x_145:
[----:B-1----:R1:W2:Y:S02]  /*6e00*/  SYNCS.PHASECHK.TRANS64.TRYWAIT P0, [R0+URZ], R3 ;  /* 0x00000003000075a7 */ /* 0x0022a400080011ff */
[----:B--2---:R-:W-:Y:S05]  /*6e10*/  @!P0 NANOSLEEP.SYNCS 0x989680 ;  /* 0x009896800000895d */ /* 0x004fea0003900000 */
[----:B------:R-:W2:Y:S02]  /*6e20*/  @!P0 SYNCS.PHASECHK.TRANS64 P0, [R0+URZ], R3 ;  /* 0x00000003000085a7 */ /* 0x000ea400080010ff */
[----:B--2---:R-:W-:Y:S05]  /*6e30*/  @!P0 BRA `(.L_x_145) ;  /* 0xfffffffc00f08947 */ /* 0x004fea000383ffff */
[----:B------:R-:W-:Y:S05]  /*6e40*/  BRA `(.L_x_146) ;  /* 0xffffffcc00f87947 */ /* 0x000fea000383ffff */
.L_x_70:
[----:B------:R-:W-:-:S07]  /*6e50*/  MOV R0, UR6 ;  /* 0x0000000600007c02 */ /* 0x000fce0008000f00 */
.L_x_147:
[----:B-1----:R1:W2:Y:S02]  /*6e60*/  SYNCS.PHASECHK.TRANS64.TRYWAIT P0, [R0+URZ], R3 ;  /* 0x00000003000075a7 */ /* 0x0022a400080011ff */
[----:B--2---:R-:W-:Y:S05]  /*6e70*/  @!P0 NANOSLEEP.SYNCS 0x989680 ;  /* 0x009896800000895d */ /* 0x004fea0003900000 */
[----:B------:R-:W2:Y:S02]  /*6e80*/  @!P0 SYNCS.PHASECHK.TRANS64 P0, [R0+URZ], R3 ;  /* 0x00000003000085a7 */ /* 0x000ea400080010ff */
[----:B--2---:R-:W-:Y:S05]  /*6e90*/  @!P0 BRA `(.L_x_147) ;  /* 0xfffffffc00f08947 */ /* 0x004fea000383ffff */
[----:B------:R-:W-:Y:S05]  /*6ea0*/  BRA `(.L_x_148) ;  /* 0xffffffd000047947 */ /* 0x000fea000383ffff */
.L_x_71:
[----:B-1----:R-:W-:-:S07]  /*6eb0*/  MOV R0, UR7 ;  /* 0x0000000700007c02 */ /* 0x002fce0008000f00 */
.L_x_149:
[----:B-1----:R1:W2:Y:S02]  /*6ec0*/  SYNCS.PHASECHK.TRANS64.TRYWAIT P0, [R0+URZ], R2 ;  /* 0x00000002000075a7 */ /* 0x0022a400080011ff */
[----:B--2---:R-:W-:Y:S05]  /*6ed0*/  @!P0 NANOSLEEP.SYNCS 0x989680 ;  /* 0x009896800000895d */ /* 0x004fea0003900000 */
[----:B------:R-:W2:Y:S02]  /*6ee0*/  @!P0 SYNCS.PHASECHK.TRANS64 P0, [R0+URZ], R2 ;  /* 0x00000002000085a7 */ /* 0x000ea400080010ff */
[----:B--2---:R-:W-:Y:S05]  /*6ef0*/  @!P0 BRA `(.L_x_149) ;  /* 0xfffffffc00f08947 */ /* 0x004fea000383ffff */
[----:B------:R-:W-:Y:S05]  /*6f00*/  BRA `(.L_x_150) ;  /* 0xffffffd000107947 */ /* 0x000fea000383ffff */
.L_x_76:
[----:B--2---:R2:W3:Y:S02]  /*6f10*/  SYNCS.PHASECHK.TRANS64.TRYWAIT P0, [R0+URZ+0xe0], R2 ;  /* 0x0000e002000075a7 */ /* 0x0044e400080011ff */
[----:B---3--:R-:W-:Y:S05]  /*6f20*/  @!P0 NANOSLEEP.SYNCS 0x989680 ;  /* 0x009896800000895d */ /* 0x008fea0003900000 */
[----:B------:R-:W3:Y:S02]  /*6f30*/  @!P0 SYNCS.PHASECHK.TRANS64 P0, [R0+URZ+0xe0], R2 ;  /* 0x0000e002000085a7 */ /* 0x000ee400080010ff */
[----:B---3--:R-:W-:Y:S05]  /*6f40*/  @!P0 BRA `(.L_x_76) ;  /* 0xfffffffc00f08947 */ /* 0x008fea000383ffff */
[----:B------:R-:W-:Y:S05]  /*6f50*/  BRA `(.L_x_151) ;  /* 0xffffffd400087947 */ /* 0x000fea000383ffff */
.L_x_79:
[----:B------:R-:W-:Y:S07]  /*6f60*/  MOV R0, UR7 ;  /* 0x0000000700007c02 */ /* 0x000fee0008000f00 */
.L_x_152:
[----:B--2---:R2:W3:Y:S02]  /*6f70*/  SYNCS.PHASECHK.TRANS64.TRYWAIT P0, [R0+URZ+0xd8], R2 ;  /* 0x0000d802000075a7 */ /* 0x0044e400080011ff */
[----:B---3--:R-:W-:Y:S05]  /*6f80*/  @!P0 NANOSLEEP.SYNCS 0x989680 ;  /* 0x009896800000895d */ /* 0x008fea0003900000 */
[----:B------:R-:W3:Y:S02]  /*6f90*/  @!P0 SYNCS.PHASECHK.TRANS64 P0, [R0+URZ+0xd8], R2 ;  /* 0x0000d802000085a7 */ /* 0x000ee400080010ff */
[----:B---3--:R-:W-:Y:S05]  /*6fa0*/  @!P0 BRA `(.L_x_152) ;  /* 0xfffffffc00f08947 */ /* 0x008fea000383ffff */
[----:B------:R-:W-:Y:S05]  /*6fb0*/  BRA `(.L_x_78) ;  /* 0xffffffd400f07947 */ /* 0x000fea000383ffff */
.L_x_82:
[----:B------:R-:W-:Y:S07]  /*6fc0*/  MOV R0, UR13 ;  /* 0x0000000d00007c02 */ /* 0x000fee0008000f00 */
.L_x_153:
[----:B-1----:R1:W2:Y:S02]  /*6fd0*/  SYNCS.PHASECHK.TRANS64.TRYWAIT P2, [R0+URZ+0xc0], R29 ;  /* 0x0000c01d000075a7 */ /* 0x0022a400080411ff */
[----:B--2---:R-:W-:Y:S05]  /*6fe0*/  @!P2 NANOSLEEP.SYNCS 0x989680 ;  /* 0x009896800000a95d */ /* 0x004fea0003900000 */
[----:B------:R-:W2:Y:S02]  /*6ff0*/  @!P2 SYNCS.PHASECHK.TRANS64 P2, [R0+URZ+0xc0], R29 ;  /* 0x0000c01d0000a5a7 */ /* 0x000ea400080410ff */
[----:B--2---:R-:W-:Y:S05]  /*7000*/  @!P2 BRA `(.L_x_153) ;  /* 0xfffffffc00f0a947 */ /* 0x004fea000383ffff */
[----:B------:R-:W-:Y:S05]  /*7010*/  BRA `(.L_x_154) ;  /* 0xffffffd8008c7947 */ /* 0x000fea000383ffff */
.L_x_84:
[----:B------:R-:W-:-:S07]  /*7020*/  MOV R0, UR4 ;  /* 0x0000000400007c02 */ /* 0x000fce0008000f00 */
.L_x_155:
[----:B-1----:R1:W3:Y:S02]  /*7030*/  SYNCS.PHASECHK.TRANS64.TRYWAIT P0, [R0+URZ], R2 ;  /* 0x00000002000075a7 */ /* 0x0022e400080011ff */
[----:B---3--:R-:W-:Y:S05]  /*7040*/  @!P0 NANOSLEEP.SYNCS 0x989680 ;  /* 0x009896800000895d */ /* 0x008fea0003900000 */
[----:B------:R-:W3:Y:S02]  /*7050*/  @!P0 SYNCS.PHASECHK.TRANS64 P0, [R0+URZ], R2 ;  /* 0x00000002000085a7 */ /* 0x000ee400080010ff */
[----:B---3--:R-:W-:Y:S05]  /*7060*/  @!P0 BRA `(.L_x_155) ;  /* 0xfffffffc00f08947 */ /* 0x008fea000383ffff */
[----:B------:R-:W-:Y:S05]  /*7070*/  BRA `(.L_x_156) ;  /* 0xffffffdc00287947 */ /* 0x000fea000383ffff */
.L_x_86:
[----:B--2---:R2:W4:Y:S02]  /*7080*/  SYNCS.PHASECHK.TRANS64.TRYWAIT P0, [R0+URZ+0xe0], R2 ;  /* 0x0000e002000075a7 */ /* 0x00452400080011ff */
[----:B----4-:R-:W-:Y:S05]  /*7090*/  @!P0 NANOSLEEP.SYNCS 0x989680 ;  /* 0x009896800000895d */ /* 0x010fea0003900000 */
[----:B------:R-:W4:Y:S02]  /*70a0*/  @!P0 SYNCS.PHASECHK.TRANS64 P0, [R0+URZ+0xe0], R2 ;  /* 0x0000e002000085a7 */ /* 0x000f2400080010ff */
[----:B----4-:R-:W-:Y:S05]  /*70b0*/  @!P0 BRA `(.L_x_86) ;  /* 0xfffffffc00f08947 */ /* 0x010fea000383ffff */
[----:B------:R-:W-:Y:S05]  /*70c0*/  BRA `(.L_x_157) ;  /* 0xffffffe000107947 */ /* 0x000fea000383ffff */
.L_x_96:
[----:B-1----:R1:W2:Y:S02]  /*70d0*/  SYNCS.PHASECHK.TRANS64.TRYWAIT P1, [R3+URZ+0xb0], R4 ;  /* 0x0000b004030075a7 */ /* 0x0022a400080211ff */
[----:B--2---:R-:W-:Y:S05]  /*70e0*/  @!P1 NANOSLEEP.SYNCS 0x989680 ;  /* 0x009896800000995d */ /* 0x004fea0003900000 */
[----:B------:R-:W2:Y:S02]  /*70f0*/  @!P1 SYNCS.PHASECHK.TRANS64 P1, [R3+URZ+0xb0], R4 ;  /* 0x0000b004030095a7 */ /* 0x000ea400080210ff */
[----:B--2---:R-:W-:Y:S05]  /*7100*/  @!P1 BRA `(.L_x_96) ;  /* 0xfffffffc00f09947 */ /* 0x004fea000383ffff */
[----:B------:R-:W-:Y:S05]  /*7110*/  BRA `(.L_x_95) ;  /* 0xffffffe800f07947 */ /* 0x000fea000383ffff */
.L_x_98:
[----:B----4-:R4:W1:Y:S02]  /*7120*/  SYNCS.PHASECHK.TRANS64.TRYWAIT P1, [R67+URZ+0x100], R5 ;  /* 0x00010005430075a7 */ /* 0x01086400080211ff */
[----:B-1----:R-:W-:Y:S05]  /*7130*/  @!P1 NANOSLEEP.SYNCS 0x989680 ;  /* 0x009896800000995d */ /* 0x002fea0003900000 */
[----:B------:R-:W1:Y:S02]  /*7140*/  @!P1 SYNCS.PHASECHK.TRANS64 P1, [R67+URZ+0x100], R5 ;  /* 0x00010005430095a7 */ /* 0x000e6400080210ff */
[----:B-1----:R-:W-:Y:S05]  /*7150*/  @!P1 BRA `(.L_x_98) ;  /* 0xfffffffc00f09947 */ /* 0x002fea000383ffff */
[----:B------:R-:W-:Y:S05]  /*7160*/  BRA `(.L_x_97) ;  /* 0xffffffec00087947 */ /* 0x000fea000383ffff */
        .weak           $__internal_0_$__cuda_sm10x_tcgen05_guardrail_trap_col_being_dealloced_not_returned_by_alloc
        .type           $__internal_0_$__cuda_sm10x_tcgen05_guardrail_trap_col_being_dealloced_not_returned_by_alloc,@function
        .size           $__internal_0_$__cuda_sm10x_tcgen05_guardrail_trap_col_being_dealloced_not_returned_by_alloc,($__internal_1_$__cuda_sm10x_tcgen05_guardrail_trap_phase_invalid_during_alloc - $__internal_0_$__cuda_sm10x_tcgen05_guardrail_trap_col_being_dealloced_not_returned_by_alloc)
$__internal_0_$__cuda_sm10x_tcgen05_guardrail_trap_col_being_dealloced_not_returned_by_alloc:
[----:B------:R-:W-:Y:S05]  /*7170*/  BPT.TRAP 0x1 ;  /* 0x000000040000795c */ /* 0x000fea0000300000 */
[----:B------:R-:W-:-:S04]  /*7180*/  HFMA2 R3, -RZ, RZ, 0, 0 ;  /* 0x00000000ff037431 */ /* 0x000fc800000001ff */
[----:B------:R-:W-:Y:S05]  /*7190*/  RET.REL.NODEC R2 `(_ZN7cutlass13device_kernelINS_4gemm6kernel13GemmUniversalIN4cute5tupleIJiiiiEEENS1_10collective13CollectiveMmaINS1_35MainloopSm100TmaUmmaWarpSpecializedILi11ELi2ELi4ENS5_IJNS4_1CILi1EEESB_SB_EEEEENS5_IJNSA_ILi64EEENSA_ILi16EEENSA_ILi128EEEEEENS_6half_tENS5_IJlSB_lEEESI_SJ_NS4_8TiledMMAINS4_8MMA_AtomIJNS4_20SM100_MMA_F16BF16_SSISI_SI_fLi64ELi16ELNS4_4UMMA5MajorE0ELSO_0ELNSN_7ScaleInE0ELSP_0EEEEEENS4_6LayoutISC_NS5_IJNSA_ILi0EEEST_ST_EEEEENS5_IJNS4_10UnderscoreESW_SW_EEEEENS4_13SM90_TMA_LOADENS4_14ComposedLayoutINS4_7SwizzleILi3ELi4ELi3EEENS4_18smem_ptr_flag_bitsILi16EEENSS_INS5_IJNSA_ILi8EEESE_EEENS5_IJSE_SB_EEEEEEEvNS4_8identityESZ_S19_vS1A_EENS_8epilogue10collective18CollectiveEpilogueINS1C_23Sm100TmaWarpSpecializedILi2ELi1ELi8ELb1ELb0EEEJSH_NS5_IJNSS_ISE_SB_EENSS_ISF_SB_EEEEESI_SJ_SI_SJ_NS1C_6fusion15FusionCallbacksIS1G_NS1K_17LinearCombinationISI_fSI_fLNS_15FloatRoundStyleE2EEESH_S1J_JEEENS4_5SM1004TMEM4LOAD26SM100_TMEM_LOAD_16dp256b2xESZ_NS10_INS11_ILi1ELi4ELi3EEES14_NSS_INS5_IJS15_SF_EEENS5_IJSF_SB_EEEEEEENS4_17SM75_U32x4_LDSM_NENS4_14SM90_TMA_STOREES1Y_NS4_17SM90_U32x4_STSM_NENS4_39AutoVectorizingCopyWithAssumedAlignmentILi128EEEEEEvvEEEEvNT_6ParamsE) ;  /* 0xffffff8c02987950 */ /* 0x000fea0003c3ffff */
        .weak           $__internal_1_$__cuda_sm10x_tcgen05_guardrail_trap_phase_invalid_during_alloc
        .type           $__internal_1_$__cuda_sm10x_tcgen05_guardrail_trap_phase_invalid_during_alloc,@function
        .size           $__internal_1_$__cuda_sm10x_tcgen05_guardrail_trap_phase_invalid_during_alloc,($__internal_2_$__cuda_sm10x_tcgen05_guardrail_trap_unallocated_columns_being_dealloced - $__internal_1_$__cuda_sm10x_tcgen05_guardrail_trap_phase_invalid_during_alloc)
$__internal_1_$__cuda_sm10x_tcgen05_guardrail_trap_phase_invalid_during_alloc:
[----:B------:R-:W-:Y:S05]  /*71a0*/  BPT.TRAP 0x1 ;  /* 0x000000040000795c */ /* 0x000fea0000300000 */
[----:B------:R-:W-:-:S04]  /*71b0*/  MOV R3, 0x0 ;  /* 0x0000000000037802 */ /* 0x000fc80000000f00 */
[----:B------:R-:W-:Y:S05]  /*71c0*/  RET.REL.NODEC R2 `(_ZN7cutlass13device_kernelINS_4gemm6kernel13GemmUniversalIN4cute5tupleIJiiiiEEENS1_10collective13CollectiveMmaINS1_35MainloopSm100TmaUmmaWarpSpecializedILi11ELi2ELi4ENS5_IJNS4_1CILi1EEESB_SB_EEEEENS5_IJNSA_ILi64EEENSA_ILi16EEENSA_ILi128EEEEEENS_6half_tENS5_IJlSB_lEEESI_SJ_NS4_8TiledMMAINS4_8MMA_AtomIJNS4_20SM100_MMA_F16BF16_SSISI_SI_fLi64ELi16ELNS4_4UMMA5MajorE0ELSO_0ELNSN_7ScaleInE0ELSP_0EEEEEENS4_6LayoutISC_NS5_IJNSA_ILi0EEEST_ST_EEEEENS5_IJNS4_10UnderscoreESW_SW_EEEEENS4_13SM90_TMA_LOADENS4_14ComposedLayoutINS4_7SwizzleILi3ELi4ELi3EEENS4_18smem_ptr_flag_bitsILi16EEENSS_INS5_IJNSA_ILi8EEESE_EEENS5_IJSE_SB_EEEEEEEvNS4_8identityESZ_S19_vS1A_EENS_8epilogue10collective18CollectiveEpilogueINS1C_23Sm100TmaWarpSpecializedILi2ELi1ELi8ELb1ELb0EEEJSH_NS5_IJNSS_ISE_SB_EENSS_ISF_SB_EEEEESI_SJ_SI_SJ_NS1C_6fusion15FusionCallbacksIS1G_NS1K_17LinearCombinationISI_fSI_fLNS_15FloatRoundStyleE2EEESH_S1J_JEEENS4_5SM1004TMEM4LOAD26SM100_TMEM_LOAD_16dp256b2xESZ_NS10_INS11_ILi1ELi4ELi3EEES14_NSS_INS5_IJS15_SF_EEENS5_IJSF_SB_EEEEEEENS4_17SM75_U32x4_LDSM_NENS4_14SM90_TMA_STOREES1Y_NS4_17SM90_U32x4_STSM_NENS4_39AutoVectorizingCopyWithAssumedAlignmentILi128EEEEEEvvEEEEvNT_6ParamsE) ;  /* 0xffffff8c028c7950 */ /* 0x000fea0003c3ffff */
        .weak           $__internal_2_$__cuda_sm10x_tcgen05_guardrail_trap_unallocated_columns_being_dealloced
        .type           $__internal_2_$__cuda_sm10x_tcgen05_guardrail_trap_unallocated_columns_being_dealloced,@function
        .size           $__internal_2_$__cuda_sm10x_tcgen05_guardrail_trap_unallocated_columns_being_dealloced,(.L_x_159 - $__internal_2_$__cuda_sm10x_tcgen05_guardrail_trap_unallocated_columns_being_dealloced)
$__internal_2_$__cuda_sm10x_tcgen05_guardrail_trap_unallocated_columns_being_dealloced:
[----:B------:R-:W-:Y:S05]  /*71d0*/  BPT.TRAP 0x1 ;  /* 0x000000040000795c */ /* 0x000fea0000300000 */
[----:B------:R-:W-:-:S04]  /*71e0*/  HFMA2 R3, -RZ, RZ, 0, 0 ;  /* 0x00000000ff037431 */ /* 0x000fc800000001ff */
[----:B------:R-:W-:Y:S05]  /*71f0*/  RET.REL.NODEC R2 `(_ZN7cutlass13device_kernelINS_4gemm6kernel13GemmUniversalIN4cute5tupleIJiiiiEEENS1_10collective13CollectiveMmaINS1_35MainloopSm100TmaUmmaWarpSpecializedILi11ELi2ELi4ENS5_IJNS4_1CILi1EEESB_SB_EEEEENS5_IJNSA_ILi64EEENSA_ILi16EEENSA_ILi128EEEEEENS_6half_tENS5_IJlSB_lEEESI_SJ_NS4_8TiledMMAINS4_8MMA_AtomIJNS4_20SM100_MMA_F16BF16_SSISI_SI_fLi64ELi16ELNS4_4UMMA5MajorE0ELSO_0ELNSN_7ScaleInE0ELSP_0EEEEEENS4_6LayoutISC_NS5_IJNSA_ILi0EEEST_ST_EEEEENS5_IJNS4_10UnderscoreESW_SW_EEEEENS4_13SM90_TMA_LOADENS4_14ComposedLayoutINS4_7SwizzleILi3ELi4ELi3EEENS4_18smem_ptr_flag_bitsILi16EEENSS_INS5_IJNSA_ILi8EEESE_EEENS5_IJSE_SB_EEEEEEEvNS4_8identityESZ_S19_vS1A_EENS_8epilogue10collective18CollectiveEpilogueINS1C_23Sm100TmaWarpSpecializedILi2ELi1ELi8ELb1ELb0EEEJSH_NS5_IJNSS_ISE_SB_EENSS_ISF_SB_EEEEESI_SJ_SI_SJ_NS1C_6fusion15FusionCallbacksIS1G_NS1K_17LinearCombinationISI_fSI_fLNS_15FloatRoundStyleE2EEESH_S1J_JEEENS4_5SM1004TMEM4LOAD26SM100_TMEM_LOAD_16dp256b2xESZ_NS10_INS11_ILi1ELi4ELi3EEES14_NSS_INS5_IJS15_SF_EEENS5_IJSF_SB_EEEEEEENS4_17SM75_U32x4_LDSM_NENS4_14SM90_TMA_STOREES1Y_NS4_17SM90_U32x4_STSM_NENS4_39AutoVectorizingCopyWithAssumedAlignmentILi128EEEEEEvvEEEEvNT_6ParamsE) ;  /* 0xffffff8c02807950 */ /* 0x000fea0003c3ffff */
.L_x_158:
[----:B------:R-:W-:-:S00]  /*7200*/  BRA `(.L_x_158) ;  /* 0xfffffffc00fc7947 */ /* 0x000fc0000383ffff */
[----:B------:R-:W-:-:S00]  /*7210*/  NOP ;  /* 0x0000000000007918 */ /* 0x000fc00000000000 */
        /* <DEDUP_REMOVED lines=14> */
.L_x_159:


//--------------------- .nv.global.init           --------------------------
	.section	.nv.global.init,"aw",@progbits
.nv.global.init:
	.type		$str$27,@object
	.size		$str$27,($str$28 - $str$27)
$str$27:
        /*0000*/ 	.byte	0x28, 0x61, 0x64, 0x64, 0x72, 0x65, 0x73, 0x73, 0x20, 0x26, 0x20, 0x6d, 0x61, 0x73, 0x6b, 0x29
        /*0010*/ 	.byte	0x20, 0x3d, 0x3d, 0x20, 0x30, 0x00
	.type		$str$28,@object
	.size		$str$28,($str$26 - $str$28)
$str$28:
        /*0016*/ 	.byte	0x2f, 0x74, 0x6d, 0x70, 0x2f, 0x63, 0x75, 0x74, 0x6c, 0x61, 0x73, 0x73, 0x5f, 0x73, 0x77, 0x65
        /*0026*/ 	.byte	0x65, 0x70, 0x5f, 0x73, 0x72, 0x63, 0x2f, 0x69, 0x6e, 0x63, 0x6c, 0x75, 0x64, 0x65, 0x2f, 0x63
        /*0036*/ 	.byte	0x75, 0x74, 0x65, 0x2f, 0x70, 0x6f, 0x69, 0x6e, 0x74, 0x65, 0x72, 0x5f, 0x66, 0x6c, 0x61, 0x67
        /*0046*/ 	.byte	0x67, 0x65, 0x64, 0x2e, 0x68, 0x70, 0x70, 0x00
	.type		$str$26,@object
	.size		$str$26,($str$25 - $str$26)
$str$26:
        /*004e*/ 	.byte	0x2f, 0x74, 0x6d, 0x70, 0x2f, 0x63, 0x75, 0x74, 0x6c, 0x61, 0x73, 0x73, 0x5f, 0x73, 0x77, 0x65
        /*005e*/ 	.byte	0x65, 0x70, 0x5f, 0x73, 0x72, 0x63, 0x2f, 0x69, 0x6e, 0x63, 0x6c, 0x75, 0x64, 0x65, 0x2f, 0x63
        /*006e*/ 	.byte	0x75, 0x74, 0x65, 0x2f, 0x61, 0x74, 0x6f, 0x6d, 0x2f, 0x63, 0x6f, 0x70, 0x79, 0x5f, 0x74, 0x72
        /*007e*/ 	.byte	0x61, 0x69, 0x74, 0x73, 0x5f, 0x73, 0x6d, 0x31, 0x30, 0x30, 0x2e, 0x68, 0x70, 0x70, 0x00
	.type		$str$25,@object
	.size		$str$25,(__unnamed_1 - $str$25)
$str$25:
        /*008d*/ 	.byte	0x28, 0x28, 0x75, 0x69, 0x6e, 0x74, 0x33, 0x32, 0x5f, 0x74, 0x28, 0x74, 0x68, 0x72, 0x65, 0x61
        /*009d*/ 	.byte	0x64, 0x49, 0x64, 0x78, 0x2e, 0x78, 0x29, 0x20, 0x2f, 0x20, 0x33, 0x32, 0x29, 0x20, 0x25, 0x20
        /*00ad*/ 	.byte	0x34, 0x29, 0x20, 0x3d, 0x3d, 0x20, 0x28, 0x28, 0x28, 0x74, 0x6d, 0x65, 0x6d, 0x5f, 0x61, 0x64
        /*00bd*/ 	.byte	0x64, 0x72, 0x20, 0x3e, 0x3e, 0x20, 0x31, 0x36, 0x29, 0x20, 0x2f, 0x20, 0x33, 0x32, 0x29, 0x20
        /*00cd*/ 	.byte	0x25, 0x20, 0x34, 0x29, 0x00
	.type		__unnamed_1,@object
	.size		__unnamed_1,(__unnamed_2 - __unnamed_1)
__unnamed_1:
        /*00d2*/ 	.byte	0x61, 0x75, 0x74, 0x6f, 0x20, 0x63, 0x75, 0x74, 0x65, 0x3a, 0x3a, 0x61, 0x73, 0x5f, 0x70, 0x6f
        /* <DEDUP_REMOVED lines=24> */
        /*0262*/ 	.byte	0x3e, 0x3e, 0x3e, 0x5d, 0x00
	.type		__unnamed_2,@object
	.size		__unnamed_2,(.L_2 - __unnamed_2)
__unnamed_2:
        /* <DEDUP_REMOVED lines=42> */
        /*0507*/ 	.byte	0x3e, 0x5d, 0x00
.L_2:


//--------------------- .nv.shared._ZN7cutlass13device_kernelINS_4gemm6kernel13GemmUniversalIN4cute5tupleIJiiiiEEENS1_10collective13CollectiveMmaINS1_35MainloopSm100TmaUmmaWarpSpecializedILi11ELi2ELi4ENS5_IJNS4_1CILi1EEESB_SB_EEEEENS5_IJNSA_ILi64EEENSA_ILi16EEENSA_ILi128EEEEEENS_6half_tENS5_IJlSB_lEEESI_SJ_NS4_8TiledMMAINS4_8MMA_AtomIJNS4_20SM100_MMA_F16BF16_SSISI_SI_fLi64ELi16ELNS4_4UMMA5MajorE0ELSO_0ELNSN_7ScaleInE0ELSP_0EEEEEENS4_6LayoutISC_NS5_IJNSA_ILi0EEEST_ST_EEEEENS5_IJNS4_10UnderscoreESW_SW_EEEEENS4_13SM90_TMA_LOADENS4_14ComposedLayoutINS4_7SwizzleILi3ELi4ELi3EEENS4_18smem_ptr_flag_bitsILi16EEENSS_INS5_IJNSA_ILi8EEESE_EEENS5_IJSE_SB_EEEEEEEvNS4_8identityESZ_S19_vS1A_EENS_8epilogue10collective18CollectiveEpilogueINS1C_23Sm100TmaWarpSpecializedILi2ELi1ELi8ELb1ELb0EEEJSH_NS5_IJNSS_ISE_SB_EENSS_ISF_SB_EEEEESI_SJ_SI_SJ_NS1C_6fusion15FusionCallbacksIS1G_NS1K_17LinearCombinationISI_fSI_fLNS_15FloatRoundStyleE2EEESH_S1J_JEEENS4_5SM1004TMEM4LOAD26SM100_TMEM_LOAD_16dp256b2xESZ_NS10_INS11_ILi1ELi4ELi3EEES14_NSS_INS5_IJS15_SF_EEENS5_IJSF_SB_EEEEEEENS4_17SM75_U32x4_LDSM_NENS4_14SM90_TMA_STOREES1Y_NS4_17SM90_U32x4_STSM_NENS4_39AutoVectorizingCopyWithAssumedAlignmentILi128EEEEEEvvEEEEvNT_6ParamsE --------------------------
	.section	.nv.shared._ZN7cutlass13device_kernelINS_4gemm6kernel13GemmUniversalIN4cute5tupleIJiiiiEEENS1_10collective13CollectiveMmaINS1_35MainloopSm100TmaUmmaWarpSpecializedILi11ELi2ELi4ENS5_IJNS4_1CILi1EEESB_SB_EEEEENS5_IJNSA_ILi64EEENSA_ILi16EEENSA_ILi128EEEEEENS_6half_tENS5_IJlSB_lEEESI_SJ_NS4_8TiledMMAINS4_8MMA_AtomIJNS4_20SM100_MMA_F16BF16_SSISI_SI_fLi64ELi16ELNS4_4UMMA5MajorE0ELSO_0ELNSN_7ScaleInE0ELSP_0EEEEEENS4_6LayoutISC_NS5_IJNSA_ILi0EEEST_ST_EEEEENS5_IJNS4_10UnderscoreESW_SW_EEEEENS4_13SM90_TMA_LOADENS4_14ComposedLayoutINS4_7SwizzleILi3ELi4ELi3EEENS4_18smem_ptr_flag_bitsILi16EEENSS_INS5_IJNSA_ILi8EEESE_EEENS5_IJSE_SB_EEEEEEEvNS4_8identityESZ_S19_vS1A_EENS_8epilogue10collective18CollectiveEpilogueINS1C_23Sm100TmaWarpSpecializedILi2ELi1ELi8ELb1ELb0EEEJSH_NS5_IJNSS_ISE_SB_EENSS_ISF_SB_EEEEESI_SJ_SI_SJ_NS1C_6fusion15FusionCallbacksIS1G_NS1K_17LinearCombinationISI_fSI_fLNS_15FloatRoundStyleE2EEESH_S1J_JEEENS4_5SM1004TMEM4LOAD26SM100_TMEM_LOAD_16dp256b2xESZ_NS10_INS11_ILi1ELi4ELi3EEES14_NSS_INS5_IJS15_SF_EEENS5_IJSF_SB_EEEEEEENS4_17SM75_U32x4_LDSM_NENS4_14SM90_TMA_STOREES1Y_NS4_17SM90_U32x4_STSM_NENS4_39AutoVectorizingCopyWithAssumedAlignmentILi128EEEEEEvvEEEEvNT_6ParamsE,"aw",@nobits
	.sectionflags	@""
	.align	16
	.zero		1024


//--------------------- .nv.shared.reserved.0     --------------------------
	.section	.nv.shared.reserved.0,"aw",@nobits
	.weak		__nv_reservedSMEM_offset_0_alias
	.size		__nv_reservedSMEM_offset_0_alias, 0, 64
	.other		__nv_reservedSMEM_offset_0_alias,@"STO_CUDA_RESERVED_SHARED STV_DEFAULT"
__nv_reservedSMEM_offset_0_alias:
	.zero		0
.nv.shared.reserved.0:
	.zero		64
	.weak		__nv_reservedSMEM_tcgen05_partition
	.type		__nv_reservedSMEM_tcgen05_partition,@object
	.size		__nv_reservedSMEM_tcgen05_partition,(.L_0 - __nv_reservedSMEM_tcgen05_partition)
__nv_reservedSMEM_tcgen05_partition:
	.zero		32
.L_0:


//--------------------- .nv.global                --------------------------
	.section	.nv.global,"aw",@nobits
.nv.global:
	.type		_ZN40_INTERNAL_fc3d3fde_4_k_cu_c36d4f23_129484cute1_E,@object
	.size		_ZN40_INTERNAL_fc3d3fde_4_k_cu_c36d4f23_129484cute1_E,(_ZN40_INTERNAL_fc3d3fde_4_k_cu_c36d4f23_129484cuda3std3__45__cpo6cbeginE - _ZN40_INTERNAL_fc3d3fde_4_k_cu_c36d4f23_129484cute1_E)
_ZN40_INTERNAL_fc3d3fde_4_k_cu_c36d4f23_129484cute1_E:
	.zero		1
	.type		_ZN40_INTERNAL_fc3d3fde_4_k_cu_c36d4f23_129484cuda3std3__45__cpo6cbeginE,@object
	.size		_ZN40_INTERNAL_fc3d3fde_4_k_cu_c36d4f23_129484cuda3std3__45__cpo6cbeginE,(_ZN40_INTERNAL_fc3d3fde_4_k_cu_c36d4f23_129484cuda3std3__48in_placeE - _ZN40_INTERNAL_fc3d3fde_4_k_cu_c36d4f23_129484cuda3std3__45__cpo6cbeginE)
_ZN40_INTERNAL_fc3d3fde_4_k_cu_c36d4f23_129484cuda3std3__45__cpo6cbeginE:
	.zero		1
	.type		_ZN40_INTERNAL_fc3d3fde_4_k_cu_c36d4f23_129484cuda3std3__48in_placeE,@object
	.size		_ZN40_INTERNAL_fc3d3fde_4_k_cu_c36d4f23_129484cuda3std3__48in_placeE,(_ZN40_INTERNAL_fc3d3fde_4_k_cu_c36d4f23_129484cuda3std6ranges3__45__cpo9iter_moveE - _ZN40_INTERNAL_fc3d3fde_4_k_cu_c36d4f23_129484cuda3std3__48in_placeE)
_ZN40_INTERNAL_fc3d3fde_4_k_cu_c36d4f23_129484cuda3std3__48in_placeE:
	.zero		1
	.type		_ZN40_INTERNAL_fc3d3fde_4_k_cu_c36d4f23_129484cuda3std6ranges3__45__cpo9iter_moveE,@object
	.size		_ZN40_INTERNAL_fc3d3fde_4_k_cu_c36d4f23_129484cuda3std6ranges3__45__cpo9iter_moveE,(_ZN40_INTERNAL_fc3d3fde_4_k_cu_c36d4f23_129484cuda3std3__45__cpo5beginE - _ZN40_INTERNAL_fc3d3fde_4_k_cu_c36d4f23_129484cuda3std6ranges3__45__cpo9iter_moveE)
_ZN40_INTERNAL_fc3d3fde_4_k_cu_c36d4f23_129484cuda3std6ranges3__45__cpo9iter_moveE:
	.zero		1
	.type		_ZN40_INTERNAL_fc3d3fde_4_k_cu_c36d4f23_129484cuda3std3__45__cpo5beginE,@object
	.size		_ZN40_INTERNAL_fc3d3fde_4_k_cu_c36d4f23_129484cuda3std3__45__cpo5beginE,(_ZN40_INTERNAL_fc3d3fde_4_k_cu_c36d4f23_129484cuda3std3__442_GLOBAL__N__fc3d3fde_4_k_cu_c36d4f23_129486ignoreE - _ZN40_INTERNAL_fc3d3fde_4_k_cu_c36d4f23_129484cuda3std3__45__cpo5beginE)
_ZN40_INTERNAL_fc3d3fde_4_k_cu_c36d4f23_129484cuda3std3__45__cpo5beginE:
	.zero		1
	.type		_ZN40_INTERNAL_fc3d3fde_4_k_cu_c36d4f23_129484cuda3std3__442_GLOBAL__N__fc3d3fde_4_k_cu_c36d4f23_129486ignoreE,@object
	.size		_ZN40_INTERNAL_fc3d3fde_4_k_cu_c36d4f23_129484cuda3std3__442_GLOBAL__N__fc3d3fde_4_k_cu_c36d4f23_129486ignoreE,(_ZN40_INTERNAL_fc3d3fde_4_k_cu_c36d4f23_129484cute7productE - _ZN40_INTERNAL_fc3d3fde_4_k_cu_c36d4f23_129484cuda3std3__442_GLOBAL__N__fc3d3fde_4_k_cu_c36d4f23_129486ignoreE)
_ZN40_INTERNAL_fc3d3fde_4_k_cu_c36d4f23_129484cuda3std3__442_GLOBAL__N__fc3d3fde_4_k_cu_c36d4f23_129486ignoreE:
	.zero		1
	.type		_ZN40_INTERNAL_fc3d3fde_4_k_cu_c36d4f23_129484cute7productE,@object
	.size		_ZN40_INTERNAL_fc3d3fde_4_k_cu_c36d4f23_129484cute7productE,(_ZN40_INTERNAL_fc3d3fde_4_k_cu_c36d4f23_129484cuda3std3__45__cpo3endE - _ZN40_INTERNAL_fc3d3fde_4_k_cu_c36d4f23_129484cute7productE)
_ZN40_INTERNAL_fc3d3fde_4_k_cu_c36d4f23_129484cute7productE:
	.zero		1
	.type		_ZN40_INTERNAL_fc3d3fde_4_k_cu_c36d4f23_129484cuda3std3__45__cpo3endE,@object
	.size		_ZN40_INTERNAL_fc3d3fde_4_k_cu_c36d4f23_129484cuda3std3__45__cpo3endE,(_ZN40_INTERNAL_fc3d3fde_4_k_cu_c36d4f23_129484cuda3std3__419piecewise_constructE - _ZN40_INTERNAL_fc3d3fde_4_k_cu_c36d4f23_129484cuda3std3__45__cpo3endE)
_ZN40_INTERNAL_fc3d3fde_4_k_cu_c36d4f23_129484cuda3std3__45__cpo3endE:
	.zero		1
	.type		_ZN40_INTERNAL_fc3d3fde_4_k_cu_c36d4f23_129484cuda3std3__419piecewise_constructE,@object
	.size		_ZN40_INTERNAL_fc3d3fde_4_k_cu_c36d4f23_129484cuda3std3__419piecewise_constructE,(_ZN40_INTERNAL_fc3d3fde_4_k_cu_c36d4f23_129484cuda3std3__45__cpo4cendE - _ZN40_INTERNAL_fc3d3fde_4_k_cu_c36d4f23_129484cuda3std3__419piecewise_constructE)
_ZN40_INTERNAL_fc3d3fde_4_k_cu_c36d4f23_129484cuda3std3__419piecewise_constructE:
	.zero		1
	.type		_ZN40_INTERNAL_fc3d3fde_4_k_cu_c36d4f23_129484cuda3std3__45__cpo4cendE,@object
	.size		_ZN40_INTERNAL_fc3d3fde_4_k_cu_c36d4f23_129484cuda3std3__45__cpo4cendE,(_ZN40_INTERNAL_fc3d3fde_4_k_cu_c36d4f23_129484cuda3std6ranges3__45__cpo4swapE - _ZN40_INTERNAL_fc3d3fde_4_k_cu_c36d4f23_129484cuda3std3__45__cpo4cendE)
_ZN40_INTERNAL_fc3d3fde_4_k_cu_c36d4f23_129484cuda3std3__45__cpo4cendE:
	.zero		1
	.type		_ZN40_INTERNAL_fc3d3fde_4_k_cu_c36d4f23_129484cuda3std6ranges3__45__cpo4swapE,@object
	.size		_ZN40_INTERNAL_fc3d3fde_4_k_cu_c36d4f23_129484cuda3std6ranges3__45__cpo4swapE,(.L_10 - _ZN40_INTERNAL_fc3d3fde_4_k_cu_c36d4f23_129484cuda3std6ranges3__45__cpo4swapE)
_ZN40_INTERNAL_fc3d3fde_4_k_cu_c36d4f23_129484cuda3std6ranges3__45__cpo4swapE:
	.zero		1
.L_10:


//--------------------- .nv.constant0._ZN7cutlass13device_kernelINS_4gemm6kernel13GemmUniversalIN4cute5tupleIJiiiiEEENS1_10collective13CollectiveMmaINS1_35MainloopSm100TmaUmmaWarpSpecializedILi11ELi2ELi4ENS5_IJNS4_1CILi1EEESB_SB_EEEEENS5_IJNSA_ILi64EEENSA_ILi16EEENSA_ILi128EEEEEENS_6half_tENS5_IJlSB_lEEESI_SJ_NS4_8TiledMMAINS4_8MMA_AtomIJNS4_20SM100_MMA_F16BF16_SSISI_SI_fLi64ELi16ELNS4_4UMMA5MajorE0ELSO_0ELNSN_7ScaleInE0ELSP_0EEEEEENS4_6LayoutISC_NS5_IJNSA_ILi0EEEST_ST_EEEEENS5_IJNS4_10UnderscoreESW_SW_EEEEENS4_13SM90_TMA_LOADENS4_14ComposedLayoutINS4_7SwizzleILi3ELi4ELi3EEENS4_18smem_ptr_flag_bitsILi16EEENSS_INS5_IJNSA_ILi8EEESE_EEENS5_IJSE_SB_EEEEEEEvNS4_8identityESZ_S19_vS1A_EENS_8epilogue10collective18CollectiveEpilogueINS1C_23Sm100TmaWarpSpecializedILi2ELi1ELi8ELb1ELb0EEEJSH_NS5_IJNSS_ISE_SB_EENSS_ISF_SB_EEEEESI_SJ_SI_SJ_NS1C_6fusion15FusionCallbacksIS1G_NS1K_17LinearCombinationISI_fSI_fLNS_15FloatRoundStyleE2EEESH_S1J_JEEENS4_5SM1004TMEM4LOAD26SM100_TMEM_LOAD_16dp256b2xESZ_NS10_INS11_ILi1ELi4ELi3EEES14_NSS_INS5_IJS15_SF_EEENS5_IJSF_SB_EEEEEEENS4_17SM75_U32x4_LDSM_NENS4_14SM90_TMA_STOREES1Y_NS4_17SM90_U32x4_STSM_NENS4_39AutoVectorizingCopyWithAssumedAlignmentILi128EEEEEEvvEEEEvNT_6ParamsE --------------------------
	.section	.nv.constant0._ZN7cutlass13device_kernelINS_4gemm6kernel13GemmUniversalIN4cute5tupleIJiiiiEEENS1_10collective13CollectiveMmaINS1_35MainloopSm100TmaUmmaWarpSpecializedILi11ELi2ELi4ENS5_IJNS4_1CILi1EEESB_SB_EEEEENS5_IJNSA_ILi64EEENSA_ILi16EEENSA_ILi128EEEEEENS_6half_tENS5_IJlSB_lEEESI_SJ_NS4_8TiledMMAINS4_8MMA_AtomIJNS4_20SM100_MMA_F16BF16_SSISI_SI_fLi64ELi16ELNS4_4UMMA5MajorE0ELSO_0ELNSN_7ScaleInE0ELSP_0EEEEEENS4_6LayoutISC_NS5_IJNSA_ILi0EEEST_ST_EEEEENS5_IJNS4_10UnderscoreESW_SW_EEEEENS4_13SM90_TMA_LOADENS4_14ComposedLayoutINS4_7SwizzleILi3ELi4ELi3EEENS4_18smem_ptr_flag_bitsILi16EEENSS_INS5_IJNSA_ILi8EEESE_EEENS5_IJSE_SB_EEEEEEEvNS4_8identityESZ_S19_vS1A_EENS_8epilogue10collective18CollectiveEpilogueINS1C_23Sm100TmaWarpSpecializedILi2ELi1ELi8ELb1ELb0EEEJSH_NS5_IJNSS_ISE_SB_EENSS_ISF_SB_EEEEESI_SJ_SI_SJ_NS1C_6fusion15FusionCallbacksIS1G_NS1K_17LinearCombinationISI_fSI_fLNS_15FloatRoundStyleE2EEESH_S1J_JEEENS4_5SM1004TMEM4LOAD26SM100_TMEM_LOAD_16dp256b2xESZ_NS10_INS11_ILi1ELi4ELi3EEES14_NSS_INS5_IJS15_SF_EEENS5_IJSF_SB_EEEEEEENS4_17SM75_U32x4_LDSM_NENS4_14SM90_TMA_STOREES1Y_NS4_17SM90_U32x4_STSM_NENS4_39AutoVectorizingCopyWithAssumedAlignmentILi128EEEEEEvvEEEEvNT_6ParamsE,"a",@progbits
	.sectionflags	@""
	.align	4
.nv.constant0._ZN7cutlass13device_kernelINS_4gemm6kernel13GemmUniversalIN4cute5tupleIJiiiiEEENS1_10collective13CollectiveMmaINS1_35MainloopSm100TmaUmmaWarpSpecializedILi11ELi2ELi4ENS5_IJNS4_1CILi1EEESB_SB_EEEEENS5_IJNSA_ILi64EEENSA_ILi16EEENSA_ILi128EEEEEENS_6half_tENS5_IJlSB_lEEESI_SJ_NS4_8TiledMMAINS4_8MMA_AtomIJNS4_20SM100_MMA_F16BF16_SSISI_SI_fLi64ELi16ELNS4_4UMMA5MajorE0ELSO_0ELNSN_7ScaleInE0ELSP_0EEEEEENS4_6LayoutISC_NS5_IJNSA_ILi0EEEST_ST_EEEEENS5_IJNS4_10UnderscoreESW_SW_EEEEENS4_13SM90_TMA_LOADENS4_14ComposedLayoutINS4_7SwizzleILi3ELi4ELi3EEENS4_18smem_ptr_flag_bitsILi16EEENSS_INS5_IJNSA_ILi8EEESE_EEENS5_IJSE_SB_EEEEEEEvNS4_8identityESZ_S19_vS1A_EENS_8epilogue10collective18CollectiveEpilogueINS1C_23Sm100TmaWarpSpecializedILi2ELi1ELi8ELb1ELb0EEEJSH_NS5_IJNSS_ISE_SB_EENSS_ISF_SB_EEEEESI_SJ_SI_SJ_NS1C_6fusion15FusionCallbacksIS1G_NS1K_17LinearCombinationISI_fSI_fLNS_15FloatRoundStyleE2EEESH_S1J_JEEENS4_5SM1004TMEM4LOAD26SM100_TMEM_LOAD_16dp256b2xESZ_NS10_INS11_ILi1ELi4ELi3EEES14_NSS_INS5_IJS15_SF_EEENS5_IJSF_SB_EEEEEEENS4_17SM75_U32x4_LDSM_NENS4_14SM90_TMA_STOREES1Y_NS4_17SM90_U32x4_STSM_NENS4_39AutoVectorizingCopyWithAssumedAlignmentILi128EEEEEEvvEEEEvNT_6ParamsE:
	.zero		2944


//--------------------- SYMBOLS --------------------------

	.type		.nv.reservedSmem.offset0,@object
	.size		.nv.reservedSmem.offset0,0x4
	.type		.nv.reservedSmem.cap,@object
	.size		.nv.reservedSmem.cap,0x4
	.type		__assertfail,@function
